	.target	sm_90a

	.elftype	@"ET_EXEC"


//--------------------- .note.nv.tkinfo           --------------------------
	.section	.note.nv.tkinfo,"",@"SHT_NOTE"
	.sectionflags	@"SHF_NOTE_NV_TKINFO"
	.tkinfo
        /*0018*/ 	.word	0x00000002
        /*0030*/ 	.string	""
        /*0030*/ 	.string	"ptxas"
        /*0030*/ 	.string	"Cuda compilation tools, release 13.0, V13.0.88"
        /*0030*/ 	.string	"Build cuda_13.0.r13.0/compiler.36424714_0"
        /*0030*/ 	.string	"-v  -suppress-debug-info  -lineinfo  -arch sm_90a "



//--------------------- .note.nv.cuinfo           --------------------------
	.section	.note.nv.cuinfo,"",@"SHT_NOTE"
	.sectionflags	@"SHF_NOTE_NV_CUINFO"
        /*0018*/ 	.short	0x0002
        /*001a*/ 	.short	0x005a
        /*001c*/ 	.short	0x0082
	.zero		2


//--------------------- .nv.info                  --------------------------
	.section	.nv.info,"",@"SHT_CUDA_INFO"
	.align	4


	//----- nvinfo : EIATTR_REGCOUNT
	.align		4
        /*0000*/ 	.byte	0x04, 0x2f
        /*0002*/ 	.short	(.L_1 - .L_0)
	.align		4
.L_0:
        /*0004*/ 	.word	index@(matmul_kernel)
        /*0008*/ 	.word	0x00000080


	//----- nvinfo : EIATTR_FRAME_SIZE
	.align		4
.L_1:
        /*000c*/ 	.byte	0x04, 0x11
        /*000e*/ 	.short	(.L_3 - .L_2)
	.align		4
.L_2:
        /*0010*/ 	.word	index@(matmul_kernel)
        /*0014*/ 	.word	0x00000000


	//----- nvinfo : EIATTR_MIN_STACK_SIZE
	.align		4
.L_3:
        /*0018*/ 	.byte	0x04, 0x12
        /*001a*/ 	.short	(.L_5 - .L_4)
	.align		4
.L_4:
        /*001c*/ 	.word	index@(matmul_kernel)
        /*0020*/ 	.word	0x00000000
.L_5:


//--------------------- .nv.compat                --------------------------
	.section	.nv.compat,"",@"SHT_CUDA_COMPAT_INFO"
	.align	4
        /*0000*/ 	.byte	0x02, 0x09, 0x01, 0x00, 0x02, 0x02, 0x04, 0x00, 0x02, 0x05, 0x05, 0x00, 0x03, 0x07, 0x01, 0x01
        /*0010*/ 	.byte	0x02, 0x03, 0x00, 0x00, 0x02, 0x06, 0x01, 0x00, 0x04, 0x0b, 0x08, 0x00, 0x00, 0x00, 0x00, 0x00
        /*0020*/ 	.byte	0x00, 0x00, 0x00, 0x00


//--------------------- .nv.info.matmul_kernel    --------------------------
	.section	.nv.info.matmul_kernel,"",@"SHT_CUDA_INFO"
	.sectionflags	@""
	.align	4


	//----- nvinfo : EIATTR_CUDA_API_VERSION
	.align		4
        /*0000*/ 	.byte	0x04, 0x37
        /*0002*/ 	.short	(.L_7 - .L_6)
.L_6:
        /*0004*/ 	.word	0x00000082


	//----- nvinfo : EIATTR_KPARAM_INFO
	.align		4
.L_7:
        /*0008*/ 	.byte	0x04, 0x17
        /*000a*/ 	.short	(.L_9 - .L_8)
.L_8:
        /*000c*/ 	.word	0x00000000
        /*0010*/ 	.short	0x000d
        /*0012*/ 	.short	0x0048
        /*0014*/ 	.byte	0x00, 0xf4, 0x21, 0x00


	//----- nvinfo : EIATTR_KPARAM_INFO
	.align		4
.L_9:
        /*0018*/ 	.byte	0x04, 0x17
        /*001a*/ 	.short	(.L_11 - .L_10)
.L_10:
        /*001c*/ 	.word	0x00000000
        /*0020*/ 	.short	0x000c
        /*0022*/ 	.short	0x0040
        /*0024*/ 	.byte	0x00, 0xf4, 0x21, 0x00


	//----- nvinfo : EIATTR_KPARAM_INFO
	.align		4
.L_11:
        /*0028*/ 	.byte	0x04, 0x17
        /*002a*/ 	.short	(.L_13 - .L_12)
.L_12:
        /*002c*/ 	.word	0x00000000
        /*0030*/ 	.short	0x000b
        /*0032*/ 	.short	0x0038
        /*0034*/ 	.byte	0x00, 0xf0, 0x11, 0x00


	//----- nvinfo : EIATTR_KPARAM_INFO
	.align		4
.L_13:
        /*0038*/ 	.byte	0x04, 0x17
        /*003a*/ 	.short	(.L_15 - .L_14)
.L_14:
        /*003c*/ 	.word	0x00000000
        /*0040*/ 	.short	0x000a
        /*0042*/ 	.short	0x0034
        /*0044*/ 	.byte	0x00, 0xf0, 0x11, 0x00


	//----- nvinfo : EIATTR_KPARAM_INFO
	.align		4
.L_15:
        /*0048*/ 	.byte	0x04, 0x17
        /*004a*/ 	.short	(.L_17 - .L_16)
.L_16:
        /*004c*/ 	.word	0x00000000
        /*0050*/ 	.short	0x0009
        /*0052*/ 	.short	0x0030
        /*0054*/ 	.byte	0x00, 0xf0, 0x11, 0x00


	//----- nvinfo : EIATTR_KPARAM_INFO
	.align		4
.L_17:
        /*0058*/ 	.byte	0x04, 0x17
        /*005a*/ 	.short	(.L_19 - .L_18)
.L_18:
        /*005c*/ 	.word	0x00000000
        /*0060*/ 	.short	0x0008
        /*0062*/ 	.short	0x002c
        /*0064*/ 	.byte	0x00, 0xf0, 0x11, 0x00


	//----- nvinfo : EIATTR_KPARAM_INFO
	.align		4
.L_19:
        /*0068*/ 	.byte	0x04, 0x17
        /*006a*/ 	.short	(.L_21 - .L_20)
.L_20:
        /*006c*/ 	.word	0x00000000
        /*0070*/ 	.short	0x0007
        /*0072*/ 	.short	0x0028
        /*0074*/ 	.byte	0x00, 0xf0, 0x11, 0x00


	//----- nvinfo : EIATTR_KPARAM_INFO
	.align		4
.L_21:
        /*0078*/ 	.byte	0x04, 0x17
        /*007a*/ 	.short	(.L_23 - .L_22)
.L_22:
        /*007c*/ 	.word	0x00000000
        /*0080*/ 	.short	0x0006
        /*0082*/ 	.short	0x0024
        /*0084*/ 	.byte	0x00, 0xf0, 0x11, 0x00


	//----- nvinfo : EIATTR_KPARAM_INFO
	.align		4
.L_23:
        /*0088*/ 	.byte	0x04, 0x17
        /*008a*/ 	.short	(.L_25 - .L_24)
.L_24:
        /*008c*/ 	.word	0x00000000
        /*0090*/ 	.short	0x0005
        /*0092*/ 	.short	0x0020
        /*0094*/ 	.byte	0x00, 0xf0, 0x11, 0x00


	//----- nvinfo : EIATTR_KPARAM_INFO
	.align		4
.L_25:
        /*0098*/ 	.byte	0x04, 0x17
        /*009a*/ 	.short	(.L_27 - .L_26)
.L_26:
        /*009c*/ 	.word	0x00000000
        /*00a0*/ 	.short	0x0004
        /*00a2*/ 	.short	0x001c
        /*00a4*/ 	.byte	0x00, 0xf0, 0x11, 0x00


	//----- nvinfo : EIATTR_KPARAM_INFO
	.align		4
.L_27:
        /*00a8*/ 	.byte	0x04, 0x17
        /*00aa*/ 	.short	(.L_29 - .L_28)
.L_28:
        /*00ac*/ 	.word	0x00000000
        /*00b0*/ 	.short	0x0003
        /*00b2*/ 	.short	0x0018
        /*00b4*/ 	.byte	0x00, 0xf0, 0x11, 0x00


	//----- nvinfo : EIATTR_KPARAM_INFO
	.align		4
.L_29:
        /*00b8*/ 	.byte	0x04, 0x17
        /*00ba*/ 	.short	(.L_31 - .L_30)
.L_30:
        /*00bc*/ 	.word	0x00000000
        /*00c0*/ 	.short	0x0002
        /*00c2*/ 	.short	0x0010
        /*00c4*/ 	.byte	0x00, 0xf4, 0x21, 0x00


	//----- nvinfo : EIATTR_KPARAM_INFO
	.align		4
.L_31:
        /*00c8*/ 	.byte	0x04, 0x17
        /*00ca*/ 	.short	(.L_33 - .L_32)
.L_32:
        /*00cc*/ 	.word	0x00000000
        /*00d0*/ 	.short	0x0001
        /*00d2*/ 	.short	0x0008
        /*00d4*/ 	.byte	0x00, 0xf4, 0x21, 0x00


	//----- nvinfo : EIATTR_KPARAM_INFO
	.align		4
.L_33:
        /*00d8*/ 	.byte	0x04, 0x17
        /*00da*/ 	.short	(.L_35 - .L_34)
.L_34:
        /*00dc*/ 	.word	0x00000000
        /*00e0*/ 	.short	0x0000
        /*00e2*/ 	.short	0x0000
        /*00e4*/ 	.byte	0x00, 0xf4, 0x21, 0x00


	//----- nvinfo : EIATTR_EXPLICIT_CLUSTER
	.align		4
.L_35:
        /*00e8*/ 	.byte	0x01, 0x3e
	.zero		2


	//----- nvinfo : EIATTR_CTA_PER_CLUSTER
	.align		4
        /*00ec*/ 	.byte	0x04, 0x3d
        /*00ee*/ 	.short	(.L_37 - .L_36)
.L_36:
        /*00f0*/ 	.word	0x00000002
        /*00f4*/ 	.word	0x00000001
        /*00f8*/ 	.word	0x00000001


	//----- nvinfo : EIATTR_SPARSE_MMA_MASK
	.align		4
.L_37:
        /*00fc*/ 	.byte	0x03, 0x50
        /*00fe*/ 	.short	0x0000


	//----- nvinfo : EIATTR_MAXREG_COUNT
	.align		4
        /*0100*/ 	.byte	0x03, 0x1b
        /*0102*/ 	.short	0x00ff


	//----- nvinfo : EIATTR_NUM_BARRIERS
	.align		4
        /*0104*/ 	.byte	0x02, 0x4c
        /*0106*/ 	.byte	0x01
	.zero		1


	//----- nvinfo : EIATTR_MERCURY_ISA_VERSION
	.align		4
        /*0108*/ 	.byte	0x03, 0x5f
        /*010a*/ 	.short	0x0101


	//----- nvinfo : EIATTR_EXIT_INSTR_OFFSETS
	.align		4
        /*010c*/ 	.byte	0x04, 0x1c
        /*010e*/ 	.short	(.L_39 - .L_38)


	//   ....[0]....
.L_38:
        /*0110*/ 	.word	0x00004290


	//   ....[1]....
        /*0114*/ 	.word	0x000042b0


	//----- nvinfo : EIATTR_REQNTID
	.align		4
.L_39:
        /*0118*/ 	.byte	0x04, 0x10
        /*011a*/ 	.short	(.L_41 - .L_40)
.L_40:
        /*011c*/ 	.word	0x00000080
        /*0120*/ 	.word	0x00000001
        /*0124*/ 	.word	0x00000001


	//----- nvinfo : EIATTR_CBANK_PARAM_SIZE
	.align		4
.L_41:
        /*0128*/ 	.byte	0x03, 0x19
        /*012a*/ 	.short	0x0050


	//----- nvinfo : EIATTR_PARAM_CBANK
	.align		4
        /*012c*/ 	.byte	0x04, 0x0a
        /*012e*/ 	.short	(.L_43 - .L_42)
	.align		4
.L_42:
        /*0130*/ 	.word	index@(.nv.constant0.matmul_kernel)
        /*0134*/ 	.short	0x0210
        /*0136*/ 	.short	0x0050


	//----- nvinfo : EIATTR_SW_WAR
	.align		4
.L_43:
        /*0138*/ 	.byte	0x04, 0x36
        /*013a*/ 	.short	(.L_45 - .L_44)
.L_44:
        /*013c*/ 	.word	0x00000008
.L_45:


//--------------------- .nv.callgraph             --------------------------
	.section	.nv.callgraph,"",@"SHT_CUDA_CALLGRAPH"
	.align	4
	.sectionentsize	8
	.align		4
        /*0000*/ 	.word	0x00000000
	.align		4
        /*0004*/ 	.word	0xffffffff
	.align		4
        /*0008*/ 	.word	0x00000000
	.align		4
        /*000c*/ 	.word	0xfffffffe
	.align		4
        /*0010*/ 	.word	0x00000000
	.align		4
        /*0014*/ 	.word	0xfffffffd
	.align		4
        /*0018*/ 	.word	0x00000000
	.align		4
        /*001c*/ 	.word	0xfffffffc


//--------------------- .text.matmul_kernel       --------------------------
	.section	.text.matmul_kernel,"ax",@progbits
	.align	128
        .global         matmul_kernel
        .type           matmul_kernel,@function
        .size           matmul_kernel,(.L_x_3 - matmul_kernel)
        .other          matmul_kernel,@"STO_CUDA_ENTRY STV_DEFAULT"
matmul_kernel:
.text.matmul_kernel:
[----:B------:R-:W0:Y:S08]  /*0000*/  LDC R1, c[0x0][0x28] ;  /* 0x00000a00ff017b82 */ /* 0x000e300000000800 */
[----:B------:R-:W1:Y:S01]  /*0010*/  LDC.64 R12, c[0x0][0x228] ;  /* 0x00008a00ff0c7b82 */ /* 0x000e620000000a00 */
[----:B------:R-:W-:Y:S01]  /*0020*/  UMOV UR5, 0x400 ;  /* 0x0000040000057882 */ /* 0x000fe20000000000 */
[----:B------:R-:W-:Y:S01]  /*0030*/  ULDC.64 UR12, c[0x0][0x208] ;  /* 0x00008200000c7ab9 */ /* 0x000fe20000000a00 */
[----:B------:R-:W-:-:S02]  /*0040*/  CS2R R24, SRZ ;  /* 0x0000000000187805 */ /* 0x000fc4000001ff00 */
[----:B------:R-:W-:Y:S02]  /*0050*/  CS2R R26, SRZ ;  /* 0x00000000001a7805 */ /* 0x000fe4000001ff00 */
[----:B------:R-:W-:Y:S02]  /*0060*/  CS2R R28, SRZ ;  /* 0x00000000001c7805 */ /* 0x000fe4000001ff00 */
[----:B------:R-:W-:Y:S02]  /*0070*/  CS2R R30, SRZ ;  /* 0x00000000001e7805 */ /* 0x000fe4000001ff00 */
[----:B------:R-:W-:Y:S01]  /*0080*/  CS2R R32, SRZ ;  /* 0x0000000000207805 */ /* 0x000fe2000001ff00 */
[----:B------:R-:W2:Y:S01]  /*0090*/  S2UR UR4, SR_CTAID.X ;  /* 0x00000000000479c3 */ /* 0x000ea20000002500 */
[----:B------:R-:W-:Y:S02]  /*00a0*/  CS2R R34, SRZ ;  /* 0x0000000000227805 */ /* 0x000fe4000001ff00 */
[----:B------:R-:W-:-:S02]  /*00b0*/  CS2R R36, SRZ ;  /* 0x0000000000247805 */ /* 0x000fc4000001ff00 */
[----:B------:R-:W-:Y:S02]  /*00c0*/  CS2R R38, SRZ ;  /* 0x0000000000267805 */ /* 0x000fe4000001ff00 */
[----:B------:R-:W-:Y:S02]  /*00d0*/  CS2R R40, SRZ ;  /* 0x0000000000287805 */ /* 0x000fe4000001ff00 */
[----:B------:R-:W-:Y:S02]  /*00e0*/  CS2R R42, SRZ ;  /* 0x00000000002a7805 */ /* 0x000fe4000001ff00 */
[----:B------:R-:W-:Y:S02]  /*00f0*/  CS2R R44, SRZ ;  /* 0x00000000002c7805 */ /* 0x000fe4000001ff00 */
[----:B------:R-:W-:Y:S01]  /*0100*/  CS2R R46, SRZ ;  /* 0x00000000002e7805 */ /* 0x000fe2000001ff00 */
[----:B------:R-:W3:Y:S01]  /*0110*/  LDC R58, c[0x0][0x230] ;  /* 0x00008c00ff3a7b82 */ /* 0x000ee20000000800 */
[----:B------:R-:W-:-:S02]  /*0120*/  CS2R R48, SRZ ;  /* 0x0000000000307805 */ /* 0x000fc4000001ff00 */
[----:B------:R-:W-:Y:S02]  /*0130*/  CS2R R50, SRZ ;  /* 0x0000000000327805 */ /* 0x000fe4000001ff00 */
[----:B------:R-:W-:Y:S02]  /*0140*/  CS2R R52, SRZ ;  /* 0x0000000000347805 */ /* 0x000fe4000001ff00 */
[----:B------:R-:W-:Y:S01]  /*0150*/  CS2R R54, SRZ ;  /* 0x0000000000367805 */ /* 0x000fe2000001ff00 */
[----:B-1----:R-:W-:Y:S01]  /*0160*/  VIADD R0, R13, 0x7f ;  /* 0x0000007f0d007836 */ /* 0x002fe20000000000 */
[----:B------:R-:W1:Y:S04]  /*0170*/  S2UR UR9, SR_CgaCtaId ;  /* 0x00000000000979c3 */ /* 0x000e680000008800 */
[----:B------:R-:W-:-:S02]  /*0180*/  SHF.R.S32.HI R3, RZ, 0x1f, R0 ;  /* 0x0000001fff037819 */ /* 0x000fc40000011400 */
[----:B--2---:R-:W-:Y:S01]  /*0190*/  I2FP.F32.U32 R5, UR4 ;  /* 0x0000000400057c45 */ /* 0x004fe20008201000 */
[----:B------:R-:W-:Y:S01]  /*01a0*/  ULDC UR4, c[0x0][0x150] ;  /* 0x0000540000047ab9 */ /* 0x000fe20000000800 */
[----:B------:R-:W-:-:S03]  /*01b0*/  LEA.HI R3, R3, R0, RZ, 0x7 ;  /* 0x0000000003037211 */ /* 0x000fc600078f38ff */
[----:B------:R-:W-:Y:S01]  /*01c0*/  FMUL R5, R5, UR4 ;  /* 0x0000000405057c20 */ /* 0x000fe20008400000 */
[----:B------:R-:W-:Y:S01]  /*01d0*/  SHF.R.S32.HI R3, RZ, 0x7, R3 ;  /* 0x00000007ff037819 */ /* 0x000fe20000011403 */
[----:B---3--:R-:W-:-:S04]  /*01e0*/  VIADD R58, R58, 0x1f ;  /* 0x0000001f3a3a7836 */ /* 0x008fc80000000000 */
[----:B------:R-:W-:Y:S01]  /*01f0*/  IMAD.SHL.U32 R4, R3, 0x8, RZ ;  /* 0x0000000803047824 */ /* 0x000fe200078e00ff */
[----:B------:R-:W2:Y:S04]  /*0200*/  F2I.U32.TRUNC.NTZ R5, R5 ;  /* 0x0000000500057305 */ /* 0x000ea8000020f000 */
[----:B------:R-:W-:Y:S01]  /*0210*/  IABS R7, R4 ;  /* 0x0000000400077213 */ /* 0x000fe20000000000 */
[----:B-1----:R-:W-:Y:S02]  /*0220*/  USHF.L.U32 UR4, UR9, 0x6, URZ ;  /* 0x0000000609047899 */ /* 0x002fe4000800063f */
[----:B------:R-:W-:Y:S01]  /*0230*/  ULEA UR8, UR9, UR5, 0x18 ;  /* 0x0000000509087291 */ /* 0x000fe2000f8ec03f */
[----:B------:R-:W1:Y:S01]  /*0240*/  I2F.RP R0, R7 ;  /* 0x0000000700007306 */ /* 0x000e620000209400 */
[----:B------:R-:W-:Y:S01]  /*0250*/  ULOP3.LUT UR4, UR4, 0x40, URZ, 0xc0, !UPT ;  /* 0x0000004004047892 */ /* 0x000fe2000f8ec03f */
[----:B--2---:R-:W-:-:S06]  /*0260*/  IABS R11, R5 ;  /* 0x00000005000b7213 */ /* 0x004fcc0000000000 */
[----:B-1----:R-:W1:Y:S02]  /*0270*/  MUFU.RCP R0, R0 ;  /* 0x0000000000007308 */ /* 0x002e640000001000 */
[----:B-1----:R-:W-:Y:S01]  /*0280*/  VIADD R2, R0, 0xffffffe ;  /* 0x0ffffffe00027836 */ /* 0x002fe20000000000 */
[----:B------:R-:W-:-:S05]  /*0290*/  IABS R0, R4 ;  /* 0x0000000400007213 */ /* 0x000fca0000000000 */
[----:B------:R1:W2:Y:S01]  /*02a0*/  F2I.FTZ.U32.TRUNC.NTZ R3, R2 ;  /* 0x0000000200037305 */ /* 0x0002a2000021f000 */
[----:B------:R-:W-:Y:S02]  /*02b0*/  IMAD.MOV R0, RZ, RZ, -R0 ;  /* 0x000000ffff007224 */ /* 0x000fe400078e0a00 */
[----:B-1----:R-:W-:Y:S02]  /*02c0*/  IMAD.MOV.U32 R2, RZ, RZ, RZ ;  /* 0x000000ffff027224 */ /* 0x002fe400078e00ff */
[----:B--2---:R-:W-:-:S04]  /*02d0*/  IMAD.MOV R6, RZ, RZ, -R3 ;  /* 0x000000ffff067224 */ /* 0x004fc800078e0a03 */
[----:B------:R-:W-:-:S04]  /*02e0*/  IMAD R9, R6, R7, RZ ;  /* 0x0000000706097224 */ /* 0x000fc800078e02ff */
[----:B------:R-:W-:-:S06]  /*02f0*/  IMAD.HI.U32 R2, R3, R9, R2 ;  /* 0x0000000903027227 */ /* 0x000fcc00078e0002 */
[----:B------:R-:W-:-:S04]  /*0300*/  IMAD.HI.U32 R2, R2, R11, RZ ;  /* 0x0000000b02027227 */ /* 0x000fc800078e00ff */
[----:B------:R-:W-:-:S05]  /*0310*/  IMAD R0, R2, R0, R11 ;  /* 0x0000000002007224 */ /* 0x000fca00078e020b */
[----:B------:R-:W-:-:S13]  /*0320*/  ISETP.GT.U32.AND P1, PT, R7, R0, PT ;  /* 0x000000000700720c */ /* 0x000fda0003f24070 */
[----:B------:R-:W-:Y:S02]  /*0330*/  @!P1 IMAD.IADD R0, R0, 0x1, -R7 ;  /* 0x0000000100009824 */ /* 0x000fe400078e0a07 */
[----:B------:R-:W-:Y:S01]  /*0340*/  @!P1 VIADD R2, R2, 0x1 ;  /* 0x0000000102029836 */ /* 0x000fe20000000000 */
[----:B------:R-:W-:Y:S02]  /*0350*/  ISETP.NE.AND P1, PT, R4, RZ, PT ;  /* 0x000000ff0400720c */ /* 0x000fe40003f25270 */
[----:B------:R-:W-:Y:S02]  /*0360*/  ISETP.GE.U32.AND P0, PT, R0, R7, PT ;  /* 0x000000070000720c */ /* 0x000fe40003f06070 */
[----:B------:R-:W-:-:S04]  /*0370*/  LOP3.LUT R0, R5, R4, RZ, 0x3c, !PT ;  /* 0x0000000405007212 */ /* 0x000fc800078e3cff */
[----:B------:R-:W-:Y:S01]  /*0380*/  ISETP.GE.AND P2, PT, R0, RZ, PT ;  /* 0x000000ff0000720c */ /* 0x000fe20003f46270 */
[----:B------:R-:W-:-:S05]  /*0390*/  VIADD R0, R12, 0x3f ;  /* 0x0000003f0c007836 */ /* 0x000fca0000000000 */
[----:B------:R-:W-:Y:S01]  /*03a0*/  SHF.R.S32.HI R3, RZ, 0x1f, R0 ;  /* 0x0000001fff037819 */ /* 0x000fe20000011400 */
[----:B------:R-:W-:-:S03]  /*03b0*/  @P0 VIADD R2, R2, 0x1 ;  /* 0x0000000102020836 */ /* 0x000fc60000000000 */
[----:B------:R-:W-:-:S03]  /*03c0*/  LEA.HI R3, R3, R0, RZ, 0x6 ;  /* 0x0000000003037211 */ /* 0x000fc600078f30ff */
[----:B------:R-:W-:Y:S01]  /*03d0*/  @!P2 IMAD.MOV R2, RZ, RZ, -R2 ;  /* 0x000000ffff02a224 */ /* 0x000fe200078e0a02 */
[----:B------:R-:W-:-:S05]  /*03e0*/  @!P1 LOP3.LUT R2, RZ, R4, RZ, 0x33, !PT ;  /* 0x00000004ff029212 */ /* 0x000fca00078e33ff */
[----:B------:R-:W-:Y:S02]  /*03f0*/  IMAD.SHL.U32 R6, R2, 0x8, RZ ;  /* 0x0000000802067824 */ /* 0x000fe400078e00ff */
[----:B------:R-:W-:-:S03]  /*0400*/  IMAD.MOV R2, RZ, RZ, -R2 ;  /* 0x000000ffff027224 */ /* 0x000fc600078e0a02 */
[----:B------:R-:W-:Y:S01]  /*0410*/  LEA.HI.SX32 R3, R3, -R6, 0x1a ;  /* 0x8000000603037211 */ /* 0x000fe200078fd2ff */
[----:B------:R-:W-:-:S03]  /*0420*/  IMAD R4, R4, R2, R5 ;  /* 0x0000000204047224 */ /* 0x000fc600078e0205 */
[----:B------:R-:W-:Y:S02]  /*0430*/  VIMNMX R11, R3, 0x8, PT ;  /* 0x00000008030b7848 */ /* 0x000fe40003fe0100 */
[----:B------:R-:W-:Y:S02]  /*0440*/  IABS R9, R4 ;  /* 0x0000000400097213 */ /* 0x000fe40000000000 */
[----:B------:R-:W-:-:S04]  /*0450*/  IABS R7, R11 ;  /* 0x0000000b00077213 */ /* 0x000fc80000000000 */
[----:B------:R-:W1:Y:S08]  /*0460*/  I2F.RP R0, R7 ;  /* 0x0000000700007306 */ /* 0x000e700000209400 */
[----:B-1----:R-:W1:Y:S02]  /*0470*/  MUFU.RCP R0, R0 ;  /* 0x0000000000007308 */ /* 0x002e640000001000 */
[----:B-1----:R-:W-:-:S06]  /*0480*/  VIADD R3, R0, 0xffffffe ;  /* 0x0ffffffe00037836 */ /* 0x002fcc0000000000 */
[----:B------:R-:W1:Y:S02]  /*0490*/  F2I.FTZ.U32.TRUNC.NTZ R3, R3 ;  /* 0x0000000300037305 */ /* 0x000e64000021f000 */
[----:B-1----:R-:W-:-:S04]  /*04a0*/  IMAD.MOV R8, RZ, RZ, -R3 ;  /* 0x000000ffff087224 */ /* 0x002fc800078e0a03 */
[----:B------:R-:W-:Y:S01]  /*04b0*/  IMAD.MOV.U32 R2, RZ, RZ, R8 ;  /* 0x000000ffff027224 */ /* 0x000fe200078e0008 */
[----:B------:R-:W-:-:S03]  /*04c0*/  IABS R8, R11 ;  /* 0x0000000b00087213 */ /* 0x000fc60000000000 */
[----:B------:R-:W-:Y:S02]  /*04d0*/  IMAD R5, R2, R7, RZ ;  /* 0x0000000702057224 */ /* 0x000fe400078e02ff */
[----:B------:R-:W-:Y:S02]  /*04e0*/  IMAD.MOV.U32 R2, RZ, RZ, RZ ;  /* 0x000000ffff027224 */ /* 0x000fe400078e00ff */
[----:B------:R-:W-:Y:S02]  /*04f0*/  IMAD.MOV R0, RZ, RZ, -R8 ;  /* 0x000000ffff007224 */ /* 0x000fe400078e0a08 */
[----:B------:R-:W-:Y:S01]  /*0500*/  IMAD.HI.U32 R2, R3, R5, R2 ;  /* 0x0000000503027227 */ /* 0x000fe200078e0002 */
[----:B------:R-:W-:-:S04]  /*0510*/  LOP3.LUT R3, R4, R11, RZ, 0x3c, !PT ;  /* 0x0000000b04037212 */ /* 0x000fc800078e3cff */
[----:B------:R-:W-:Y:S01]  /*0520*/  ISETP.GE.AND P2, PT, R3, RZ, PT ;  /* 0x000000ff0300720c */ /* 0x000fe20003f46270 */
[----:B------:R-:W-:-:S04]  /*0530*/  IMAD.HI.U32 R2, R2, R9, RZ ;  /* 0x0000000902027227 */ /* 0x000fc800078e00ff */
[----:B------:R-:W-:-:S05]  /*0540*/  IMAD R0, R2, R0, R9 ;  /* 0x0000000002007224 */ /* 0x000fca00078e0209 */
[----:B------:R-:W-:-:S13]  /*0550*/  ISETP.GT.U32.AND P1, PT, R7, R0, PT ;  /* 0x000000000700720c */ /* 0x000fda0003f24070 */
[----:B------:R-:W-:Y:S02]  /*0560*/  @!P1 IMAD.IADD R0, R0, 0x1, -R7 ;  /* 0x0000000100009824 */ /* 0x000fe400078e0a07 */
[----:B------:R-:W-:Y:S01]  /*0570*/  @!P1 VIADD R2, R2, 0x1 ;  /* 0x0000000102029836 */ /* 0x000fe20000000000 */
[----:B------:R-:W-:Y:S02]  /*0580*/  ISETP.NE.AND P1, PT, R11, RZ, PT ;  /* 0x000000ff0b00720c */ /* 0x000fe40003f25270 */
[----:B------:R-:W-:Y:S02]  /*0590*/  ISETP.GE.U32.AND P0, PT, R0, R7, PT ;  /* 0x000000070000720c */ /* 0x000fe40003f06070 */
[----:B------:R-:W1:Y:S11]  /*05a0*/  S2R R0, SR_TID.X ;  /* 0x0000000000007919 */ /* 0x000e760000002100 */
[----:B------:R-:W-:Y:S01]  /*05b0*/  @P0 VIADD R2, R2, 0x1 ;  /* 0x0000000102020836 */ /* 0x000fe20000000000 */
[----:B------:R-:W-:-:S03]  /*05c0*/  ISETP.GE.AND P0, PT, R58, 0x20, PT ;  /* 0x000000203a00780c */ /* 0x000fc60003f06270 */
[----:B------:R-:W-:-:S04]  /*05d0*/  IMAD.MOV.U32 R75, RZ, RZ, R2 ;  /* 0x000000ffff4b7224 */ /* 0x000fc800078e0002 */
[----:B------:R-:W-:Y:S01]  /*05e0*/  @!P2 IMAD.MOV R75, RZ, RZ, -R75 ;  /* 0x000000ffff4ba224 */ /* 0x000fe200078e0a4b */
[----:B------:R-:W-:-:S05]  /*05f0*/  @!P1 LOP3.LUT R75, RZ, R11, RZ, 0x33, !PT ;  /* 0x0000000bff4b9212 */ /* 0x000fca00078e33ff */
[----:B------:R-:W-:Y:S02]  /*0600*/  IMAD.MOV R2, RZ, RZ, -R75 ;  /* 0x000000ffff027224 */ /* 0x000fe400078e0a4b */
[----:B------:R-:W-:Y:S02]  /*0610*/  IMAD.SHL.U32 R75, R75, 0x80, RZ ;  /* 0x000000804b4b7824 */ /* 0x000fe400078e00ff */
[----:B------:R-:W-:Y:S01]  /*0620*/  IMAD R2, R11, R2, R4 ;  /* 0x000000020b027224 */ /* 0x000fe200078e0204 */
[----:B-1----:R-:W-:-:S03]  /*0630*/  LOP3.LUT R3, R0, 0x3f, RZ, 0xc0, !PT ;  /* 0x0000003f00037812 */ /* 0x002fc600078ec0ff */
[----:B------:R-:W-:Y:S01]  /*0640*/  IMAD.IADD R2, R6, 0x1, R2 ;  /* 0x0000000106027824 */ /* 0x000fe200078e0202 */
[----:B------:R-:W-:Y:S02]  /*0650*/  SHF.R.U32.HI R62, RZ, 0x6, R0 ;  /* 0x00000006ff3e7819 */ /* 0x000fe40000011600 */
[----:B------:R-:W-:Y:S01]  /*0660*/  LOP3.LUT R60, R0, 0x7f, RZ, 0xc0, !PT ;  /* 0x0000007f003c7812 */ /* 0x000fe200078ec0ff */
[----:B------:R-:W-:Y:S01]  /*0670*/  IMAD R2, R2, 0x40, R3 ;  /* 0x0000004002027824 */ /* 0x000fe200078e0203 */
[----:B------:R-:W-:Y:S01]  /*0680*/  SGXT.U32 R62, R62, 0x1 ;  /* 0x000000013e3e781a */ /* 0x000fe20000000000 */
[----:B0-----:R-:W-:Y:S06]  /*0690*/  @!P0 BRA `(.L_x_0) ;  /* 0x0000002400b48947 */ /* 0x001fec0003800000 */
[----:B------:R-:W-:Y:S01]  /*06a0*/  IABS R26, R12 ;  /* 0x0000000c001a7213 */ /* 0x000fe20000000000 */
[----:B------:R-:W-:Y:S01]  /*06b0*/  ULDC.64 UR14, c[0x0][0x218] ;  /* 0x00008600000e7ab9 */ /* 0x000fe20000000a00 */
[----:B------:R-:W-:Y:S01]  /*06c0*/  IABS R3, R13 ;  /* 0x0000000d00037213 */ /* 0x000fe20000000000 */
[----:B------:R-:W-:Y:S01]  /*06d0*/  ULDC UR5, c[0x0][0x234] ;  /* 0x00008d0000057ab9 */ /* 0x000fe20000000800 */
[----:B------:R-:W0:Y:S01]  /*06e0*/  I2F.RP R10, R26 ;  /* 0x0000001a000a7306 */ /* 0x000e220000209400 */
[----:B------:R-:W-:Y:S01]  /*06f0*/  IABS R15, R2 ;  /* 0x00000002000f7213 */ /* 0x000fe20000000000 */
[----:B------:R-:W-:Y:S01]  /*0700*/  ULDC.64 UR10, c[0x0][0x210] ;  /* 0x00008400000a7ab9 */ /* 0x000fe20000000a00 */
[----:B------:R-:W-:Y:S01]  /*0710*/  SHF.R.U32.HI R4, RZ, 0x5, R0 ;  /* 0x00000005ff047819 */ /* 0x000fe20000011600 */
[----:B------:R-:W-:Y:S01]  /*0720*/  ULDC UR6, c[0x0][0x23c] ;  /* 0x00008f0000067ab9 */ /* 0x000fe20000000800 */
[----:B------:R-:W-:Y:S02]  /*0730*/  ISETP.GE.AND P6, PT, R2, RZ, PT ;  /* 0x000000ff0200720c */ /* 0x000fe40003fc6270 */
[----:B------:R-:W-:-:S02]  /*0740*/  CS2R R44, SRZ ;  /* 0x00000000002c7805 */ /* 0x000fc4000001ff00 */
[----:B------:R-:W-:Y:S01]  /*0750*/  SGXT.U32 R4, R4, 0x2 ;  /* 0x000000020404781a */ /* 0x000fe20000000000 */
[----:B------:R-:W1:Y:S01]  /*0760*/  I2F.RP R5, R3 ;  /* 0x0000000300057306 */ /* 0x000e620000209400 */
[----:B------:R-:W-:Y:S02]  /*0770*/  ISETP.NE.AND P1, PT, R12, RZ, PT ;  /* 0x000000ff0c00720c */ /* 0x000fe40003f25270 */
[----:B------:R-:W-:Y:S02]  /*0780*/  CS2R R46, SRZ ;  /* 0x00000000002e7805 */ /* 0x000fe4000001ff00 */
[----:B------:R-:W-:Y:S01]  /*0790*/  LOP3.LUT R4, R75, UR4, R4, 0xfe, !PT ;  /* 0x000000044b047c12 */ /* 0x000fe2000f8efe04 */
[----:B------:R-:W-:Y:S01]  /*07a0*/  ULDC UR4, c[0x0][0x240] ;  /* 0x0000900000047ab9 */ /* 0x000fe20000000800 */
[----:B------:R-:W-:Y:S02]  /*07b0*/  SHF.R.S32.HI R38, RZ, 0x2, R0 ;  /* 0x00000002ff267819 */ /* 0x000fe40000011400 */
[----:B------:R-:W-:-:S02]  /*07c0*/  CS2R R48, SRZ ;  /* 0x0000000000307805 */ /* 0x000fc4000001ff00 */
[C---:B------:R-:W-:Y:S01]  /*07d0*/  LOP3.LUT R17, R4.reuse, 0x38, RZ, 0xfc, !PT ;  /* 0x0000003804117812 */ /* 0x040fe200078efcff */
[----:B0-----:R-:W0:Y:S01]  /*07e0*/  MUFU.RCP R10, R10 ;  /* 0x0000000a000a7308 */ /* 0x001e220000001000 */
[----:B------:R-:W-:Y:S02]  /*07f0*/  LOP3.LUT R25, R4, 0x2c, RZ, 0xfc, !PT ;  /* 0x0000002c04197812 */ /* 0x000fe400078efcff */
[----:B------:R-:W-:Y:S02]  /*0800*/  CS2R R50, SRZ ;  /* 0x0000000000327805 */ /* 0x000fe4000001ff00 */
[----:B------:R-:W-:Y:S02]  /*0810*/  IABS R16, R17 ;  /* 0x0000001100107213 */ /* 0x000fe40000000000 */
[----:B------:R-:W-:Y:S02]  /*0820*/  CS2R R52, SRZ ;  /* 0x0000000000347805 */ /* 0x000fe4000001ff00 */
[----:B------:R-:W-:-:S02]  /*0830*/  ISETP.GE.AND P4, PT, R17, RZ, PT ;  /* 0x000000ff1100720c */ /* 0x000fc40003f86270 */
[----:B------:R-:W-:Y:S02]  /*0840*/  CS2R R54, SRZ ;  /* 0x0000000000367805 */ /* 0x000fe4000001ff00 */
[C---:B------:R-:W-:Y:S01]  /*0850*/  LOP3.LUT R27, R4.reuse, 0x28, RZ, 0xfc, !PT ;  /* 0x00000028041b7812 */ /* 0x040fe200078efcff */
[----:B-1----:R-:W1:Y:S01]  /*0860*/  MUFU.RCP R5, R5 ;  /* 0x0000000500057308 */ /* 0x002e620000001000 */
[----:B------:R-:W-:Y:S02]  /*0870*/  LOP3.LUT R29, R4, 0x24, RZ, 0xfc, !PT ;  /* 0x00000024041d7812 */ /* 0x000fe400078efcff */
[----:B------:R-:W-:Y:S02]  /*0880*/  IABS R19, R25 ;  /* 0x0000001900137213 */ /* 0x000fe40000000000 */
[----:B------:R-:W-:Y:S02]  /*0890*/  IABS R21, R27 ;  /* 0x0000001b00157213 */ /* 0x000fe40000000000 */
[----:B------:R-:W-:Y:S01]  /*08a0*/  IABS R23, R29 ;  /* 0x0000001d00177213 */ /* 0x000fe20000000000 */
[----:B0-----:R-:W-:Y:S01]  /*08b0*/  VIADD R8, R10, 0xffffffe ;  /* 0x0ffffffe0a087836 */ /* 0x001fe20000000000 */
[----:B------:R-:W-:-:S02]  /*08c0*/  LOP3.LUT R10, R4, 0x3c, RZ, 0xfc, !PT ;  /* 0x0000003c040a7812 */ /* 0x000fc400078efcff */
[----:B------:R-:W-:Y:S01]  /*08d0*/  LOP3.LUT R33, R4, 0x1c, RZ, 0xfc, !PT ;  /* 0x0000001c04217812 */ /* 0x000fe200078efcff */
[----:B------:R0:W2:Y:S01]  /*08e0*/  F2I.FTZ.U32.TRUNC.NTZ R9, R8 ;  /* 0x0000000800097305 */ /* 0x0000a2000021f000 */
[----:B------:R-:W-:Y:S02]  /*08f0*/  ISETP.GE.AND P2, PT, R10, RZ, PT ;  /* 0x000000ff0a00720c */ /* 0x000fe40003f46270 */
[C---:B------:R-:W-:Y:S01]  /*0900*/  LOP3.LUT R31, R4.reuse, 0x20, RZ, 0xfc, !PT ;  /* 0x00000020041f7812 */ /* 0x040fe200078efcff */
[----:B-1----:R-:W-:Y:S01]  /*0910*/  VIADD R6, R5, 0xffffffe ;  /* 0x0ffffffe05067836 */ /* 0x002fe20000000000 */
[C---:B------:R-:W-:Y:S02]  /*0920*/  LOP3.LUT R35, R4.reuse, 0x18, RZ, 0xfc, !PT ;  /* 0x0000001804237812 */ /* 0x040fe400078efcff */
[C---:B------:R-:W-:Y:S01]  /*0930*/  LOP3.LUT R37, R4.reuse, 0x14, RZ, 0xfc, !PT ;  /* 0x0000001404257812 */ /* 0x040fe200078efcff */
[----:B------:R1:W3:Y:S01]  /*0940*/  F2I.FTZ.U32.TRUNC.NTZ R7, R6 ;  /* 0x0000000600077305 */ /* 0x0002e2000021f000 */
[----:B0-----:R-:W-:Y:S01]  /*0950*/  IMAD.MOV.U32 R8, RZ, RZ, RZ ;  /* 0x000000ffff087224 */ /* 0x001fe200078e00ff */
[----:B------:R-:W-:-:S02]  /*0960*/  LOP3.LUT R39, R4, 0x10, RZ, 0xfc, !PT ;  /* 0x0000001004277812 */ /* 0x000fc400078efcff */
[----:B------:R-:W-:Y:S02]  /*0970*/  IABS R28, R37 ;  /* 0x00000025001c7213 */ /* 0x000fe40000000000 */
[C---:B------:R-:W-:Y:S01]  /*0980*/  LOP3.LUT R40, R4.reuse, 0xc, RZ, 0xfc, !PT ;  /* 0x0000000c04287812 */ /* 0x040fe200078efcff */
[--C-:B--2---:R-:W-:Y:S01]  /*0990*/  IMAD.MOV R11, RZ, RZ, -R9.reuse ;  /* 0x000000ffff0b7224 */ /* 0x104fe200078e0a09 */
[----:B------:R-:W-:Y:S01]  /*09a0*/  IABS R36, R4 ;  /* 0x0000000400247213 */ /* 0x000fe20000000000 */
[----:B-1----:R-:W-:Y:S01]  /*09b0*/  IMAD.MOV.U32 R6, RZ, RZ, RZ ;  /* 0x000000ffff067224 */ /* 0x002fe200078e00ff */
[C---:B------:R-:W-:Y:S01]  /*09c0*/  LOP3.LUT R41, R4.reuse, 0x8, RZ, 0xfc, !PT ;  /* 0x0000000804297812 */ /* 0x040fe200078efcff */
[----:B------:R-:W-:Y:S01]  /*09d0*/  IMAD R5, R11, R26, RZ ;  /* 0x0000001a0b057224 */ /* 0x000fe200078e02ff */
[----:B------:R-:W-:Y:S02]  /*09e0*/  IABS R11, R10 ;  /* 0x0000000a000b7213 */ /* 0x000fe40000000000 */
[----:B------:R-:W-:Y:S01]  /*09f0*/  LOP3.LUT R42, R4, 0x4, RZ, 0xfc, !PT ;  /* 0x00000004042a7812 */ /* 0x000fe200078efcff */
[----:B------:R-:W-:Y:S01]  /*0a00*/  IMAD.HI.U32 R8, R9, R5, R8 ;  /* 0x0000000509087227 */ /* 0x000fe200078e0008 */
[----:B------:R-:W-:-:S02]  /*0a10*/  SGXT R38, R38, 0x1 ;  /* 0x000000012626781a */ /* 0x000fc40000000200 */
[----:B------:R-:W-:Y:S01]  /*0a20*/  LOP3.LUT R56, R0, 0x1f, RZ, 0xc0, !PT ;  /* 0x0000001f00387812 */ /* 0x000fe200078ec0ff */
[----:B---3--:R-:W-:Y:S01]  /*0a30*/  IMAD.MOV R14, RZ, RZ, -R7 ;  /* 0x000000ffff0e7224 */ /* 0x008fe200078e0a07 */
[----:B------:R-:W-:Y:S01]  /*0a40*/  LOP3.LUT R57, R60, 0x10, RZ, 0x3c, !PT ;  /* 0x000000103c397812 */ /* 0x000fe200078e3cff */
[----:B------:R-:W-:-:S04]  /*0a50*/  IMAD.HI.U32 R9, R8, R15, RZ ;  /* 0x0000000f08097227 */ /* 0x000fc800078e00ff */
[----:B------:R-:W-:Y:S02]  /*0a60*/  IMAD.MOV R9, RZ, RZ, -R9 ;  /* 0x000000ffff097224 */ /* 0x000fe400078e0a09 */
[----:B------:R-:W-:Y:S02]  /*0a70*/  IMAD R5, R14, R3, RZ ;  /* 0x000000030e057224 */ /* 0x000fe400078e02ff */
[C---:B------:R-:W-:Y:S02]  /*0a80*/  IMAD R15, R26.reuse, R9, R15 ;  /* 0x000000091a0f7224 */ /* 0x040fe400078e020f */
[----:B------:R-:W-:Y:S01]  /*0a90*/  IMAD.HI.U32 R6, R7, R5, R6 ;  /* 0x0000000507067227 */ /* 0x000fe200078e0006 */
[----:B------:R-:W-:Y:S02]  /*0aa0*/  SHF.R.S32.HI R5, RZ, 0x1f, R58 ;  /* 0x0000001fff057819 */ /* 0x000fe4000001143a */
[----:B------:R-:W-:Y:S01]  /*0ab0*/  ISETP.GT.U32.AND P0, PT, R26, R15, PT ;  /* 0x0000000f1a00720c */ /* 0x000fe20003f04070 */
[----:B------:R-:W-:Y:S01]  /*0ac0*/  IMAD R56, R56, UR6, RZ ;  /* 0x0000000638387c24 */ /* 0x000fe2000f8e02ff */
[----:B------:R-:W-:Y:S01]  /*0ad0*/  LEA.HI R58, R5, R58, RZ, 0x5 ;  /* 0x0000003a053a7211 */ /* 0x000fe200078f28ff */
[----:B------:R-:W-:-:S03]  /*0ae0*/  IMAD.HI.U32 R7, R6, R11, RZ ;  /* 0x0000000b06077227 */ /* 0x000fc600078e00ff */
[----:B------:R-:W-:Y:S01]  /*0af0*/  SHF.R.S32.HI R58, RZ, 0x5, R58 ;  /* 0x00000005ff3a7819 */ /* 0x000fe2000001143a */
[----:B------:R-:W-:-:S04]  /*0b00*/  IMAD.HI.U32 R8, R6, R16, RZ ;  /* 0x0000001006087227 */ /* 0x000fc800078e00ff */
[----:B------:R-:W-:Y:S01]  /*0b10*/  IMAD.MOV R14, RZ, RZ, -R7 ;  /* 0x000000ffff0e7224 */ /* 0x000fe200078e0a07 */
[----:B------:R-:W-:Y:S01]  /*0b20*/  LOP3.LUT R7, R4, 0x30, RZ, 0xfc, !PT ;  /* 0x0000003004077812 */ /* 0x000fe200078efcff */
[----:B------:R-:W-:Y:S02]  /*0b30*/  @!P0 IMAD.IADD R15, R15, 0x1, -R26 ;  /* 0x000000010f0f8824 */ /* 0x000fe400078e0a1a */
[----:B------:R-:W-:Y:S01]  /*0b40*/  IMAD.MOV R5, RZ, RZ, -R8 ;  /* 0x000000ffff057224 */ /* 0x000fe200078e0a08 */
[----:B------:R-:W-:Y:S01]  /*0b50*/  IABS R17, R7 ;  /* 0x0000000700117213 */ /* 0x000fe20000000000 */
[C---:B------:R-:W-:Y:S01]  /*0b60*/  IMAD R8, R3.reuse, R14, R11 ;  /* 0x0000000e03087224 */ /* 0x040fe200078e020b */
[----:B------:R-:W-:Y:S01]  /*0b70*/  ISETP.GT.U32.AND P0, PT, R26, R15, PT ;  /* 0x0000000f1a00720c */ /* 0x000fe20003f04070 */
[----:B------:R-:W-:Y:S01]  /*0b80*/  IMAD R10, R3, R5, R16 ;  /* 0x00000005030a7224 */ /* 0x000fe200078e0210 */
[----:B------:R-:W-:Y:S01]  /*0b90*/  LOP3.LUT R5, R4, 0x34, RZ, 0xfc, !PT ;  /* 0x0000003404057812 */ /* 0x000fe200078efcff */
[----:B------:R-:W-:Y:S01]  /*0ba0*/  IMAD.HI.U32 R9, R6, R19, RZ ;  /* 0x0000001306097227 */ /* 0x000fe200078e00ff */
[----:B------:R-:W-:-:S02]  /*0bb0*/  ISETP.GE.AND P3, PT, R7, RZ, PT ;  /* 0x000000ff0700720c */ /* 0x000fc40003f66270 */
[----:B------:R-:W-:Y:S01]  /*0bc0*/  IABS R14, R5 ;  /* 0x00000005000e7213 */ /* 0x000fe20000000000 */
[----:B------:R-:W-:Y:S01]  /*0bd0*/  IMAD.HI.U32 R7, R6, R17, RZ ;  /* 0x0000001106077227 */ /* 0x000fe200078e00ff */
[----:B------:R-:W-:-:S03]  /*0be0*/  ISETP.GE.AND P5, PT, R5, RZ, PT ;  /* 0x000000ff0500720c */ /* 0x000fc60003fa6270 */
[----:B------:R-:W-:-:S04]  /*0bf0*/  IMAD.HI.U32 R5, R6, R14, RZ ;  /* 0x0000000e06057227 */ /* 0x000fc800078e00ff */
[----:B------:R-:W-:Y:S01]  /*0c00*/  @!P0 IMAD.IADD R15, R15, 0x1, -R26 ;  /* 0x000000010f0f8824 */ /* 0x000fe200078e0a1a */
[C---:B------:R-:W-:Y:S01]  /*0c10*/  ISETP.GT.U32.AND P0, PT, R3.reuse, R8, PT ;  /* 0x000000080300720c */ /* 0x040fe20003f04070 */
[----:B------:R-:W-:Y:S01]  /*0c20*/  IMAD.MOV R16, RZ, RZ, -R5 ;  /* 0x000000ffff107224 */ /* 0x000fe200078e0a05 */
[----:B------:R-:W-:Y:S01]  /*0c30*/  IABS R26, R35 ;  /* 0x00000023001a7213 */ /* 0x000fe20000000000 */
[----:B------:R-:W-:Y:S01]  /*0c40*/  @!P6 IMAD.MOV R15, RZ, RZ, -R15 ;  /* 0x000000ffff0fe224 */ /* 0x000fe200078e0a0f */
[C---:B------:R-:W-:Y:S01]  /*0c50*/  ISETP.GT.U32.AND P6, PT, R3.reuse, R10, PT ;  /* 0x0000000a0300720c */ /* 0x040fe20003fc4070 */
[----:B------:R-:W-:Y:S01]  /*0c60*/  IMAD R14, R3, R16, R14 ;  /* 0x00000010030e7224 */ /* 0x000fe200078e020e */
[----:B------:R-:W-:Y:S01]  /*0c70*/  @!P1 LOP3.LUT R15, RZ, R12, RZ, 0x33, !PT ;  /* 0x0000000cff0f9212 */ /* 0x000fe200078e33ff */
[----:B------:R-:W-:-:S04]  /*0c80*/  IMAD.HI.U32 R5, R6, R21, RZ ;  /* 0x0000001506057227 */ /* 0x000fc800078e00ff */
[----:B------:R-:W-:-:S04]  /*0c90*/  IMAD.HI.U32 R11, R6, R23, RZ ;  /* 0x00000017060b7227 */ /* 0x000fc800078e00ff */
[----:B------:R-:W-:Y:S01]  /*0ca0*/  @!P0 IMAD.IADD R8, R8, 0x1, -R3 ;  /* 0x0000000108088824 */ /* 0x000fe200078e0a03 */
[C---:B------:R-:W-:Y:S01]  /*0cb0*/  ISETP.GT.U32.AND P0, PT, R3.reuse, R14, PT ;  /* 0x0000000e0300720c */ /* 0x040fe20003f04070 */
[----:B------:R-:W-:Y:S02]  /*0cc0*/  IMAD.MOV R18, RZ, RZ, -R7 ;  /* 0x000000ffff127224 */ /* 0x000fe400078e0a07 */
[----:B------:R-:W-:Y:S01]  /*0cd0*/  IMAD.MOV R20, RZ, RZ, -R9 ;  /* 0x000000ffff147224 */ /* 0x000fe200078e0a09 */
[C---:B------:R-:W-:Y:S01]  /*0ce0*/  ISETP.GT.U32.AND P1, PT, R3.reuse, R8, PT ;  /* 0x000000080300720c */ /* 0x040fe20003f24070 */
[----:B------:R-:W-:Y:S02]  /*0cf0*/  IMAD.MOV R22, RZ, RZ, -R5 ;  /* 0x000000ffff167224 */ /* 0x000fe400078e0a05 */
[----:B------:R-:W-:Y:S02]  /*0d00*/  IMAD.MOV R24, RZ, RZ, -R11 ;  /* 0x000000ffff187224 */ /* 0x000fe400078e0a0b */
[----:B------:R-:W-:Y:S01]  /*0d10*/  IMAD R16, R3, R18, R17 ;  /* 0x0000001203107224 */ /* 0x000fe200078e0211 */
[----:B------:R-:W-:Y:S01]  /*0d20*/  IABS R17, R31 ;  /* 0x0000001f00117213 */ /* 0x000fe20000000000 */
[----:B------:R-:W-:-:S02]  /*0d30*/  @!P6 IMAD.IADD R10, R10, 0x1, -R3 ;  /* 0x000000010a0ae824 */ /* 0x000fc400078e0a03 */
[C---:B------:R-:W-:Y:S01]  /*0d40*/  IMAD R18, R3.reuse, R20, R19 ;  /* 0x0000001403127224 */ /* 0x040fe200078e0213 */
[----:B------:R-:W-:Y:S01]  /*0d50*/  IABS R19, R40 ;  /* 0x0000002800137213 */ /* 0x000fe20000000000 */
[C---:B------:R-:W-:Y:S01]  /*0d60*/  IMAD R20, R3.reuse, R22, R21 ;  /* 0x0000001603147224 */ /* 0x040fe200078e0215 */
[C---:B------:R-:W-:Y:S01]  /*0d70*/  ISETP.GT.U32.AND P6, PT, R3.reuse, R10, PT ;  /* 0x0000000a0300720c */ /* 0x040fe20003fc4070 */
[C---:B------:R-:W-:Y:S01]  /*0d80*/  IMAD R22, R3.reuse, R24, R23 ;  /* 0x0000001803167224 */ /* 0x040fe200078e0217 */
[----:B------:R-:W-:Y:S01]  /*0d90*/  IABS R24, R33 ;  /* 0x0000002100187213 */ /* 0x000fe20000000000 */
[--C-:B------:R-:W-:Y:S01]  /*0da0*/  @!P1 IMAD.IADD R8, R8, 0x1, -R3.reuse ;  /* 0x0000000108089824 */ /* 0x100fe200078e0a03 */
[C---:B------:R-:W-:Y:S01]  /*0db0*/  ISETP.GT.U32.AND P1, PT, R3.reuse, R16, PT ;  /* 0x000000100300720c */ /* 0x040fe20003f24070 */
[----:B------:R-:W-:Y:S01]  /*0dc0*/  @!P0 IMAD.IADD R14, R14, 0x1, -R3 ;  /* 0x000000010e0e8824 */ /* 0x000fe200078e0a03 */
[----:B------:R-:W-:Y:S01]  /*0dd0*/  ISETP.GT.U32.AND P0, PT, R3, R20, PT ;  /* 0x000000140300720c */ /* 0x000fe20003f04070 */
[----:B------:R-:W-:Y:S01]  /*0de0*/  IMAD.HI.U32 R7, R6, R24, RZ ;  /* 0x0000001806077227 */ /* 0x000fe200078e00ff */
[----:B------:R-:W-:-:S02]  /*0df0*/  IABS R21, R41 ;  /* 0x0000002900157213 */ /* 0x000fc40000000000 */
[----:B------:R-:W-:Y:S01]  /*0e00*/  IABS R23, R42 ;  /* 0x0000002a00177213 */ /* 0x000fe20000000000 */
[----:B------:R-:W-:Y:S02]  /*0e10*/  IMAD.MOV R7, RZ, RZ, -R7 ;  /* 0x000000ffff077224 */ /* 0x000fe400078e0a07 */
[--C-:B------:R-:W-:Y:S01]  /*0e20*/  @!P6 IMAD.IADD R10, R10, 0x1, -R3.reuse ;  /* 0x000000010a0ae824 */ /* 0x100fe200078e0a03 */
[C---:B------:R-:W-:Y:S01]  /*0e30*/  ISETP.GT.U32.AND P6, PT, R3.reuse, R18, PT ;  /* 0x000000120300720c */ /* 0x040fe20003fc4070 */
[C---:B------:R-:W-:Y:S02]  /*0e40*/  IMAD R24, R3.reuse, R7, R24 ;  /* 0x0000000703187224 */ /* 0x040fe400078e0218 */
[----:B------:R-:W-:Y:S01]  /*0e50*/  @!P1 IMAD.IADD R16, R16, 0x1, -R3 ;  /* 0x0000000110109824 */ /* 0x000fe200078e0a03 */
[----:B------:R-:W-:Y:S01]  /*0e60*/  ISETP.GT.U32.AND P1, PT, R3, R22, PT ;  /* 0x000000160300720c */ /* 0x000fe20003f24070 */
[----:B------:R-:W-:-:S04]  /*0e70*/  IMAD.HI.U32 R5, R6, R17, RZ ;  /* 0x0000001106057227 */ /* 0x000fc800078e00ff */
[----:B------:R-:W-:-:S04]  /*0e80*/  IMAD.HI.U32 R9, R6, R26, RZ ;  /* 0x0000001a06097227 */ /* 0x000fc800078e00ff */
[----:B------:R-:W-:Y:S01]  /*0e90*/  @!P0 IMAD.IADD R20, R20, 0x1, -R3 ;  /* 0x0000000114148824 */ /* 0x000fe200078e0a03 */
[C---:B------:R-:W-:Y:S01]  /*0ea0*/  ISETP.GT.U32.AND P0, PT, R3.reuse, R24, PT ;  /* 0x000000180300720c */ /* 0x040fe20003f04070 */
[----:B------:R-:W-:Y:S02]  /*0eb0*/  IMAD.MOV R12, RZ, RZ, -R5 ;  /* 0x000000ffff0c7224 */ /* 0x000fe400078e0a05 */
[----:B------:R-:W-:Y:S02]  /*0ec0*/  IMAD.MOV R9, RZ, RZ, -R9 ;  /* 0x000000ffff097224 */ /* 0x000fe400078e0a09 */
[C---:B------:R-:W-:Y:S01]  /*0ed0*/  IMAD R12, R3.reuse, R12, R17 ;  /* 0x0000000c030c7224 */ /* 0x040fe200078e0211 */
[----:B------:R-:W-:Y:S01]  /*0ee0*/  IABS R17, R39 ;  /* 0x0000002700117213 */ /* 0x000fe20000000000 */
[C---:B------:R-:W-:Y:S02]  /*0ef0*/  IMAD R26, R3.reuse, R9, R26 ;  /* 0x00000009031a7224 */ /* 0x040fe400078e021a */
[--C-:B------:R-:W-:Y:S01]  /*0f00*/  @!P6 IMAD.IADD R18, R18, 0x1, -R3.reuse ;  /* 0x000000011212e824 */ /* 0x100fe200078e0a03 */
[C---:B------:R-:W-:Y:S01]  /*0f10*/  ISETP.GT.U32.AND P6, PT, R3.reuse, R12, PT ;  /* 0x0000000c0300720c */ /* 0x040fe20003fc4070 */
[--C-:B------:R-:W-:Y:S01]  /*0f20*/  @!P1 IMAD.IADD R22, R22, 0x1, -R3.reuse ;  /* 0x0000000116169824 */ /* 0x100fe200078e0a03 */
[C---:B------:R-:W-:Y:S01]  /*0f30*/  ISETP.GT.U32.AND P1, PT, R3.reuse, R26, PT ;  /* 0x0000001a0300720c */ /* 0x040fe20003f24070 */
[----:B------:R-:W-:Y:S01]  /*0f40*/  @!P0 IMAD.IADD R24, R24, 0x1, -R3 ;  /* 0x0000000118188824 */ /* 0x000fe200078e0a03 */
[----:B------:R-:W-:Y:S01]  /*0f50*/  ISETP.GT.U32.AND P0, PT, R3, R16, PT ;  /* 0x000000100300720c */ /* 0x000fe20003f04070 */
[----:B------:R-:W-:-:S04]  /*0f60*/  IMAD.HI.U32 R11, R6, R28, RZ ;  /* 0x0000001c060b7227 */ /* 0x000fc800078e00ff */
[----:B------:R-:W-:Y:S02]  /*0f70*/  IMAD.MOV R11, RZ, RZ, -R11 ;  /* 0x000000ffff0b7224 */ /* 0x000fe400078e0a0b */
[----:B------:R-:W-:Y:S01]  /*0f80*/  @!P2 IMAD.MOV R8, RZ, RZ, -R8 ;  /* 0x000000ffff08a224 */ /* 0x000fe200078e0a08 */
[C---:B------:R-:W-:Y:S01]  /*0f90*/  ISETP.GT.U32.AND P2, PT, R3.reuse, R22, PT ;  /* 0x000000160300720c */ /* 0x040fe20003f44070 */
[----:B------:R-:W-:Y:S02]  /*0fa0*/  IMAD R28, R3, R11, R28 ;  /* 0x0000000b031c7224 */ /* 0x000fe400078e021c */
[----:B------:R-:W-:-:S04]  /*0fb0*/  IMAD.HI.U32 R11, R6, R36, RZ ;  /* 0x00000024060b7227 */ /* 0x000fc800078e00ff */
[--C-:B------:R-:W-:Y:S01]  /*0fc0*/  @!P6 IMAD.IADD R12, R12, 0x1, -R3.reuse ;  /* 0x000000010c0ce824 */ /* 0x100fe200078e0a03 */
[C---:B------:R-:W-:Y:S01]  /*0fd0*/  ISETP.GT.U32.AND P6, PT, R3.reuse, R14, PT ;  /* 0x0000000e0300720c */ /* 0x040fe20003fc4070 */
[----:B------:R-:W-:Y:S01]  /*0fe0*/  @!P1 IMAD.IADD R26, R26, 0x1, -R3 ;  /* 0x000000011a1a9824 */ /* 0x000fe200078e0a03 */
[----:B------:R-:W-:Y:S01]  /*0ff0*/  ISETP.GT.U32.AND P1, PT, R3, R18, PT ;  /* 0x000000120300720c */ /* 0x000fe20003f24070 */
[----:B------:R-:W-:-:S04]  /*1000*/  IMAD.HI.U32 R5, R6, R17, RZ ;  /* 0x0000001106057227 */ /* 0x000fc800078e00ff */
[----:B------:R-:W-:-:S04]  /*1010*/  IMAD.HI.U32 R7, R6, R19, RZ ;  /* 0x0000001306077227 */ /* 0x000fc800078e00ff */
[----:B------:R-:W-:Y:S02]  /*1020*/  IMAD.MOV R11, RZ, RZ, -R11 ;  /* 0x000000ffff0b7224 */ /* 0x000fe400078e0a0b */
[----:B------:R-:W-:Y:S01]  /*1030*/  @!P0 IMAD.IADD R16, R16, 0x1, -R3 ;  /* 0x0000000110108824 */ /* 0x000fe200078e0a03 */
[C---:B------:R-:W-:Y:S01]  /*1040*/  ISETP.GT.U32.AND P0, PT, R3.reuse, R20, PT ;  /* 0x000000140300720c */ /* 0x040fe20003f04070 */
[----:B------:R-:W-:Y:S01]  /*1050*/  @!P4 IMAD.MOV R10, RZ, RZ, -R10 ;  /* 0x000000ffff0ac224 */ /* 0x000fe200078e0a0a */
[----:B------:R-:W-:Y:S01]  /*1060*/  ISETP.GT.U32.AND P4, PT, R3, R12, PT ;  /* 0x0000000c0300720c */ /* 0x000fe20003f84070 */
[----:B------:R-:W-:-:S04]  /*1070*/  IMAD.HI.U32 R9, R6, R21, RZ ;  /* 0x0000001506097227 */ /* 0x000fc800078e00ff */
[----:B------:R-:W-:Y:S02]  /*1080*/  IMAD.MOV R30, RZ, RZ, -R5 ;  /* 0x000000ffff1e7224 */ /* 0x000fe400078e0a05 */
[----:B------:R-:W-:Y:S02]  /*1090*/  IMAD.MOV R32, RZ, RZ, -R7 ;  /* 0x000000ffff207224 */ /* 0x000fe400078e0a07 */
[C---:B------:R-:W-:Y:S01]  /*10a0*/  IMAD R36, R3.reuse, R11, R36 ;  /* 0x0000000b03247224 */ /* 0x040fe200078e0224 */
[C---:B------:R-:W-:Y:S01]  /*10b0*/  LOP3.LUT R11, R62.reuse, 0x6, RZ, 0xfc, !PT ;  /* 0x000000063e0b7812 */ /* 0x040fe200078efcff */
[----:B------:R-:W-:Y:S01]  /*10c0*/  @!P3 IMAD.MOV R16, RZ, RZ, -R16 ;  /* 0x000000ffff10b224 */ /* 0x000fe200078e0a10 */
[----:B------:R-:W-:Y:S01]  /*10d0*/  ISETP.GT.U32.AND P3, PT, R3, R28, PT ;  /* 0x0000001c0300720c */ /* 0x000fe20003f64070 */
[----:B------:R-:W-:Y:S01]  /*10e0*/  IMAD.MOV R34, RZ, RZ, -R9 ;  /* 0x000000ffff227224 */ /* 0x000fe200078e0a09 */
[----:B------:R-:W-:Y:S01]  /*10f0*/  LOP3.LUT R9, R62, 0x2, RZ, 0xfc, !PT ;  /* 0x000000023e097812 */ /* 0x000fe200078efcff */
[----:B------:R-:W-:-:S04]  /*1100*/  IMAD.HI.U32 R5, R6, R23, RZ ;  /* 0x0000001706057227 */ /* 0x000fc800078e00ff */
[C---:B------:R-:W-:Y:S01]  /*1110*/  IMAD R6, R3.reuse, R30, R17 ;  /* 0x0000001e03067224 */ /* 0x040fe200078e0211 */
[C---:B------:R-:W-:Y:S01]  /*1120*/  LOP3.LUT R17, R62.reuse, 0x14, RZ, 0xfc, !PT ;  /* 0x000000143e117812 */ /* 0x040fe200078efcff */
[C---:B------:R-:W-:Y:S01]  /*1130*/  IMAD R30, R3.reuse, R32, R19 ;  /* 0x00000020031e7224 */ /* 0x040fe200078e0213 */
[----:B------:R-:W-:Y:S01]  /*1140*/  LOP3.LUT R19, R62, 0x18, RZ, 0xfc, !PT ;  /* 0x000000183e137812 */ /* 0x000fe200078efcff */
[----:B------:R-:W-:Y:S01]  /*1150*/  @!P2 IMAD.IADD R22, R22, 0x1, -R3 ;  /* 0x000000011616a824 */ /* 0x000fe200078e0a03 */
[C---:B------:R-:W-:Y:S01]  /*1160*/  ISETP.GT.U32.AND P2, PT, R3.reuse, R36, PT ;  /* 0x000000240300720c */ /* 0x040fe20003f44070 */
[C---:B------:R-:W-:Y:S01]  /*1170*/  IMAD R32, R3.reuse, R34, R21 ;  /* 0x0000002203207224 */ /* 0x040fe200078e0215 */
[----:B------:R-:W-:Y:S01]  /*1180*/  LOP3.LUT R21, R62, 0x1c, RZ, 0xfc, !PT ;  /* 0x0000001c3e157812 */ /* 0x000fe200078efcff */
[----:B------:R-:W-:Y:S02]  /*1190*/  IMAD.MOV R34, RZ, RZ, -R5 ;  /* 0x000000ffff227224 */ /* 0x000fe400078e0a05 */
[--C-:B------:R-:W-:Y:S01]  /*11a0*/  @!P1 IMAD.IADD R18, R18, 0x1, -R3.reuse ;  /* 0x0000000112129824 */ /* 0x100fe200078e0a03 */
[C---:B------:R-:W-:Y:S01]  /*11b0*/  ISETP.GT.U32.AND P1, PT, R3.reuse, R6, PT ;  /* 0x000000060300720c */ /* 0x040fe20003f24070 */
[--C-:B------:R-:W-:Y:S01]  /*11c0*/  @!P6 IMAD.IADD R14, R14, 0x1, -R3.reuse ;  /* 0x000000010e0ee824 */ /* 0x100fe200078e0a03 */
[----:B------:R-:W-:Y:S01]  /*11d0*/  ISETP.GT.U32.AND P6, PT, R3, R24, PT ;  /* 0x000000180300720c */ /* 0x000fe20003fc4070 */
[----:B------:R-:W-:Y:S01]  /*11e0*/  @!P4 IMAD.IADD R12, R12, 0x1, -R3 ;  /* 0x000000010c0cc824 */ /* 0x000fe200078e0a03 */
[----:B------:R-:W-:Y:S01]  /*11f0*/  ISETP.GE.AND P4, PT, R25, RZ, PT ;  /* 0x000000ff1900720c */ /* 0x000fe20003f86270 */
[C---:B------:R-:W-:Y:S01]  /*1200*/  IMAD R34, R3.reuse, R34, R23 ;  /* 0x0000002203227224 */ /* 0x040fe200078e0217 */
[----:B------:R-:W-:Y:S01]  /*1210*/  LEA.HI R23, R0, 0x1e, RZ, 0x1a ;  /* 0x0000001e00177811 */ /* 0x000fe200078fd0ff */
[----:B------:R-:W-:Y:S01]  /*1220*/  @!P5 IMAD.MOV R14, RZ, RZ, -R14 ;  /* 0x000000ffff0ed224 */ /* 0x000fe200078e0a0e */
[C---:B------:R-:W-:Y:S01]  /*1230*/  ISETP.GT.U32.AND P5, PT, R3.reuse, R26, PT ;  /* 0x0000001a0300720c */ /* 0x040fe20003fa4070 */
[--C-:B------:R-:W-:Y:S01]  /*1240*/  @!P0 IMAD.IADD R20, R20, 0x1, -R3.reuse ;  /* 0x0000000114148824 */ /* 0x100fe200078e0a03 */
[C---:B------:R-:W-:Y:S01]  /*1250*/  ISETP.GT.U32.AND P0, PT, R3.reuse, R30, PT ;  /* 0x0000001e0300720c */ /* 0x040fe20003f04070 */
[--C-:B------:R-:W-:Y:S01]  /*1260*/  @!P3 IMAD.IADD R28, R28, 0x1, -R3.reuse ;  /* 0x000000011c1cb824 */ /* 0x100fe200078e0a03 */
[----:B------:R-:W-:Y:S01]  /*1270*/  ISETP.GT.U32.AND P3, PT, R3, R34, PT ;  /* 0x000000220300720c */ /* 0x000fe20003f64070 */
[--C-:B------:R-:W-:Y:S01]  /*1280*/  @!P2 IMAD.IADD R36, R36, 0x1, -R3.reuse ;  /* 0x000000012424a824 */ /* 0x100fe200078e0a03 */
[----:B------:R-:W-:Y:S01]  /*1290*/  ISETP.GE.AND P2, PT, R33, RZ, PT ;  /* 0x000000ff2100720c */ /* 0x000fe20003f46270 */
[--C-:B------:R-:W-:Y:S01]  /*12a0*/  @!P1 IMAD.IADD R6, R6, 0x1, -R3.reuse ;  /* 0x0000000106069824 */ /* 0x100fe200078e0a03 */
[----:B------:R-:W-:Y:S01]  /*12b0*/  ISETP.GE.AND P1, PT, R29, RZ, PT ;  /* 0x000000ff1d00720c */ /* 0x000fe20003f26270 */
[--C-:B------:R-:W-:Y:S01]  /*12c0*/  @!P6 IMAD.IADD R24, R24, 0x1, -R3.reuse ;  /* 0x000000011818e824 */ /* 0x100fe200078e0a03 */
[C---:B------:R-:W-:Y:S01]  /*12d0*/  ISETP.GT.U32.AND P6, PT, R3.reuse, R32, PT ;  /* 0x000000200300720c */ /* 0x040fe20003fc4070 */
[----:B------:R-:W-:Y:S01]  /*12e0*/  @!P4 IMAD.MOV R18, RZ, RZ, -R18 ;  /* 0x000000ffff12c224 */ /* 0x000fe200078e0a12 */
[----:B------:R-:W-:Y:S01]  /*12f0*/  ISETP.GT.U32.AND P4, PT, R3, R6, PT ;  /* 0x000000060300720c */ /* 0x000fe20003f84070 */
[--C-:B------:R-:W-:Y:S01]  /*1300*/  @!P5 IMAD.IADD R26, R26, 0x1, -R3.reuse ;  /* 0x000000011a1ad824 */ /* 0x100fe200078e0a03 */
[----:B------:R-:W-:Y:S01]  /*1310*/  ISETP.GE.AND P5, PT, R27, RZ, PT ;  /* 0x000000ff1b00720c */ /* 0x000fe20003fa6270 */
[--C-:B------:R-:W-:Y:S01]  /*1320*/  @!P0 IMAD.IADD R30, R30, 0x1, -R3.reuse ;  /* 0x000000011e1e8824 */ /* 0x100fe200078e0a03 */
[----:B------:R-:W-:Y:S01]  /*1330*/  ISETP.GE.AND P0, PT, R31, RZ, PT ;  /* 0x000000ff1f00720c */ /* 0x000fe20003f06270 */
[----:B------:R-:W-:Y:S01]  /*1340*/  @!P3 IMAD.IADD R34, R34, 0x1, -R3 ;  /* 0x000000012222b824 */ /* 0x000fe200078e0a03 */
[----:B------:R-:W-:Y:S01]  /*1350*/  ISETP.GT.U32.AND P3, PT, R3, R28, PT ;  /* 0x0000001c0300720c */ /* 0x000fe20003f64070 */
[----:B------:R-:W-:-:S02]  /*1360*/  @!P2 IMAD.MOV R24, RZ, RZ, -R24 ;  /* 0x000000ffff18a224 */ /* 0x000fc400078e0a18 */
[----:B------:R-:W-:Y:S01]  /*1370*/  @!P1 IMAD.MOV R22, RZ, RZ, -R22 ;  /* 0x000000ffff169224 */ /* 0x000fe200078e0a16 */
[C---:B------:R-:W-:Y:S01]  /*1380*/  ISETP.GT.U32.AND P2, PT, R3.reuse, R34, PT ;  /* 0x000000220300720c */ /* 0x040fe20003f44070 */
[--C-:B------:R-:W-:Y:S01]  /*1390*/  @!P6 IMAD.IADD R32, R32, 0x1, -R3.reuse ;  /* 0x000000012020e824 */ /* 0x100fe200078e0a03 */
[----:B------:R-:W-:Y:S01]  /*13a0*/  ISETP.GT.U32.AND P1, PT, R3, R30, PT ;  /* 0x0000001e0300720c */ /* 0x000fe20003f24070 */
[--C-:B------:R-:W-:Y:S01]  /*13b0*/  @!P4 IMAD.IADD R6, R6, 0x1, -R3.reuse ;  /* 0x000000010606c824 */ /* 0x100fe200078e0a03 */
[----:B------:R-:W-:Y:S01]  /*13c0*/  ISETP.GE.AND P4, PT, R39, RZ, PT ;  /* 0x000000ff2700720c */ /* 0x000fe20003f86270 */
[----:B------:R-:W-:Y:S01]  /*13d0*/  @!P5 IMAD.MOV R20, RZ, RZ, -R20 ;  /* 0x000000ffff14d224 */ /* 0x000fe200078e0a14 */
[C---:B------:R-:W-:Y:S01]  /*13e0*/  ISETP.GT.U32.AND P5, PT, R3.reuse, R32, PT ;  /* 0x000000200300720c */ /* 0x040fe20003fa4070 */
[----:B------:R-:W-:Y:S01]  /*13f0*/  @!P0 IMAD.MOV R12, RZ, RZ, -R12 ;  /* 0x000000ffff0c8224 */ /* 0x000fe200078e0a0c */
[----:B------:R-:W-:Y:S01]  /*1400*/  ISETP.GT.U32.AND P0, PT, R3, R36, PT ;  /* 0x000000240300720c */ /* 0x000fe20003f04070 */
[--C-:B------:R-:W-:Y:S01]  /*1410*/  @!P3 IMAD.IADD R28, R28, 0x1, -R3.reuse ;  /* 0x000000011c1cb824 */ /* 0x100fe200078e0a03 */
[----:B------:R-:W-:Y:S01]  /*1420*/  ISETP.GE.AND P6, PT, R35, RZ, PT ;  /* 0x000000ff2300720c */ /* 0x000fe20003fc6270 */
[----:B------:R-:W-:Y:S01]  /*1430*/  IMAD.SHL.U32 R5, R0, 0x20, RZ ;  /* 0x0000002000057824 */ /* 0x000fe200078e00ff */
[----:B------:R-:W-:Y:S01]  /*1440*/  ISETP.GE.AND P3, PT, R37, RZ, PT ;  /* 0x000000ff2500720c */ /* 0x000fe20003f66270 */
[--C-:B------:R-:W-:Y:S01]  /*1450*/  @!P2 IMAD.IADD R34, R34, 0x1, -R3.reuse ;  /* 0x000000012222a824 */ /* 0x100fe200078e0a03 */
[----:B------:R-:W-:Y:S01]  /*1460*/  ISETP.NE.AND P2, PT, R13, RZ, PT ;  /* 0x000000ff0d00720c */ /* 0x000fe20003f45270 */
[--C-:B------:R-:W-:Y:S01]  /*1470*/  @!P1 IMAD.IADD R30, R30, 0x1, -R3.reuse ;  /* 0x000000011e1e9824 */ /* 0x100fe200078e0a03 */
[----:B------:R-:W-:Y:S01]  /*1480*/  LOP3.LUT R13, RZ, R13, RZ, 0x33, !PT ;  /* 0x0000000dff0d7212 */ /* 0x000fe200078e33ff */
[----:B------:R-:W-:Y:S01]  /*1490*/  @!P4 IMAD.MOV R6, RZ, RZ, -R6 ;  /* 0x000000ffff06c224 */ /* 0x000fe200078e0a06 */
[----:B------:R-:W-:Y:S01]  /*14a0*/  ISETP.GE.AND P1, PT, R40, RZ, PT ;  /* 0x000000ff2800720c */ /* 0x000fe20003f26270 */
[--C-:B------:R-:W-:Y:S01]  /*14b0*/  @!P5 IMAD.IADD R32, R32, 0x1, -R3.reuse ;  /* 0x000000012020d824 */ /* 0x100fe200078e0a03 */
[----:B------:R-:W-:Y:S01]  /*14c0*/  SEL R18, R13, R18, !P2 ;  /* 0x000000120d127207 */ /* 0x000fe20005000000 */
[----:B------:R-:W-:Y:S01]  /*14d0*/  @!P0 IMAD.IADD R36, R36, 0x1, -R3 ;  /* 0x0000000124248824 */ /* 0x000fe200078e0a03 */
[----:B------:R-:W-:Y:S01]  /*14e0*/  ISETP.GE.AND P0, PT, R41, RZ, PT ;  /* 0x000000ff2900720c */ /* 0x000fe20003f06270 */
[----:B------:R-:W-:Y:S01]  /*14f0*/  @!P6 IMAD.MOV R26, RZ, RZ, -R26 ;  /* 0x000000ffff1ae224 */ /* 0x000fe200078e0a1a */
[----:B------:R-:W-:Y:S01]  /*1500*/  ISETP.GE.AND P5, PT, R42, RZ, PT ;  /* 0x000000ff2a00720c */ /* 0x000fe20003fa6270 */
[----:B------:R-:W-:Y:S01]  /*1510*/  IMAD R18, R18, UR4, RZ ;  /* 0x0000000412127c24 */ /* 0x000fe2000f8e02ff */
[----:B------:R-:W-:Y:S01]  /*1520*/  ISETP.GE.AND P6, PT, R4, RZ, PT ;  /* 0x000000ff0400720c */ /* 0x000fe20003fc6270 */
[----:B------:R-:W-:Y:S01]  /*1530*/  @!P3 IMAD.MOV R28, RZ, RZ, -R28 ;  /* 0x000000ffff1cb224 */ /* 0x000fe200078e0a1c */
[----:B------:R-:W-:Y:S01]  /*1540*/  SEL R6, R13, R6, !P2 ;  /* 0x000000060d067207 */ /* 0x000fe20005000000 */
[----:B------:R-:W-:Y:S01]  /*1550*/  IMAD R15, R15, UR5, RZ ;  /* 0x000000050f0f7c24 */ /* 0x000fe2000f8e02ff */
[C---:B------:R-:W-:Y:S01]  /*1560*/  SEL R14, R13.reuse, R14, !P2 ;  /* 0x0000000e0d0e7207 */ /* 0x040fe20005000000 */
[----:B------:R-:W-:Y:S01]  /*1570*/  @!P1 IMAD.MOV R30, RZ, RZ, -R30 ;  /* 0x000000ffff1e9224 */ /* 0x000fe200078e0a1e */
[----:B------:R-:W-:Y:S01]  /*1580*/  SHF.R.S32.HI R111, RZ, 0x1f, R18 ;  /* 0x0000001fff6f7819 */ /* 0x000fe20000011412 */
[----:B------:R-:W-:Y:S01]  /*1590*/  IMAD R6, R6, UR4, RZ ;  /* 0x0000000406067c24 */ /* 0x000fe2000f8e02ff */
[----:B------:R-:W-:Y:S01]  /*15a0*/  IADD3 R83, P4, R18, UR14, RZ ;  /* 0x0000000e12537c10 */ /* 0x000fe2000ff9e0ff */
[----:B------:R-:W-:Y:S01]  /*15b0*/  IMAD R14, R14, UR4, RZ ;  /* 0x000000040e0e7c24 */ /* 0x000fe2000f8e02ff */
[----:B------:R-:W-:Y:S01]  /*15c0*/  SEL R10, R13, R10, !P2 ;  /* 0x0000000a0d0a7207 */ /* 0x000fe20005000000 */
[----:B------:R-:W-:Y:S01]  /*15d0*/  @!P0 IMAD.MOV R32, RZ, RZ, -R32 ;  /* 0x000000ffff208224 */ /* 0x000fe200078e0a20 */
[----:B------:R-:W-:Y:S01]  /*15e0*/  IADD3.X R111, R111, UR15, RZ, P4, !PT ;  /* 0x0000000f6f6f7c10 */ /* 0x000fe2000a7fe4ff */
[----:B------:R-:W-:Y:S01]  /*15f0*/  @!P5 IMAD.MOV R34, RZ, RZ, -R34 ;  /* 0x000000ffff22d224 */ /* 0x000fe200078e0a22 */
[C---:B------:R-:W-:Y:S01]  /*1600*/  SEL R26, R13.reuse, R26, !P2 ;  /* 0x0000001a0d1a7207 */ /* 0x040fe20005000000 */
[----:B------:R-:W-:Y:S01]  /*1610*/  @!P6 IMAD.MOV R36, RZ, RZ, -R36 ;  /* 0x000000ffff24e224 */ /* 0x000fe200078e0a24 */
[----:B------:R-:W-:Y:S01]  /*1620*/  SHF.R.S32.HI R69, RZ, 0x1f, R6 ;  /* 0x0000001fff457819 */ /* 0x000fe20000011406 */
[----:B------:R-:W-:Y:S01]  /*1630*/  IMAD R10, R10, UR4, RZ ;  /* 0x000000040a0a7c24 */ /* 0x000fe2000f8e02ff */
[----:B------:R-:W-:Y:S01]  /*1640*/  IADD3 R113, P4, R6, UR14, RZ ;  /* 0x0000000e06717c10 */ /* 0x000fe2000ff9e0ff */
[----:B------:R-:W-:Y:S01]  /*1650*/  IMAD R26, R26, UR4, RZ ;  /* 0x000000041a1a7c24 */ /* 0x000fe2000f8e02ff */
[----:B------:R-:W0:Y:S01]  /*1660*/  LDC R6, c[0x0][0x238] ;  /* 0x00008e00ff067b82 */ /* 0x000e220000000800 */
[C---:B------:R-:W-:Y:S01]  /*1670*/  SEL R8, R13.reuse, R8, !P2 ;  /* 0x000000080d087207 */ /* 0x040fe20005000000 */
[----:B------:R-:W-:Y:S01]  /*1680*/  UIADD3 UR5, UR8, 0x800, URZ ;  /* 0x0000080008057890 */ /* 0x000fe2000fffe03f */
[----:B------:R-:W-:-:S02]  /*1690*/  SEL R24, R13, R24, !P2 ;  /* 0x000000180d187207 */ /* 0x000fc40005000000 */
[----:B------:R-:W-:Y:S02]  /*16a0*/  CS2R R40, SRZ ;  /* 0x0000000000287805 */ /* 0x000fe4000001ff00 */
[----:B------:R-:W-:Y:S01]  /*16b0*/  SHF.R.S32.HI R103, RZ, 0x1f, R14 ;  /* 0x0000001fff677819 */ /* 0x000fe2000001140e */
[----:B------:R-:W-:Y:S01]  /*16c0*/  IMAD R8, R8, UR4, RZ ;  /* 0x0000000408087c24 */ /* 0x000fe2000f8e02ff */
[----:B------:R-:W-:Y:S01]  /*16d0*/  IADD3 R79, P1, R14, UR14, RZ ;  /* 0x0000000e0e4f7c10 */ /* 0x000fe2000ff3e0ff */
[----:B------:R-:W-:Y:S01]  /*16e0*/  IMAD R24, R24, UR4, RZ ;  /* 0x0000000418187c24 */ /* 0x000fe2000f8e02ff */
[----:B------:R-:W-:Y:S01]  /*16f0*/  LOP3.LUT R5, R5, 0x760, RZ, 0xc0, !PT ;  /* 0x0000076005057812 */ /* 0x000fe200078ec0ff */
[----:B------:R-:W-:Y:S01]  /*1700*/  USHF.R.U32.HI UR5, URZ, 0x4, UR5 ;  /* 0x000000043f057899 */ /* 0x000fe20008011605 */
[----:B------:R-:W-:Y:S02]  /*1710*/  SEL R16, R13, R16, !P2 ;  /* 0x000000100d107207 */ /* 0x000fe40005000000 */
[----:B------:R-:W-:-:S02]  /*1720*/  CS2R R42, SRZ ;  /* 0x00000000002a7805 */ /* 0x000fc4000001ff00 */
[C---:B------:R-:W-:Y:S02]  /*1730*/  SEL R20, R13.reuse, R20, !P2 ;  /* 0x000000140d147207 */ /* 0x040fe40005000000 */
[C---:B------:R-:W-:Y:S01]  /*1740*/  SEL R22, R13.reuse, R22, !P2 ;  /* 0x000000160d167207 */ /* 0x040fe20005000000 */
[----:B------:R-:W-:Y:S01]  /*1750*/  IMAD R16, R16, UR4, RZ ;  /* 0x0000000410107c24 */ /* 0x000fe2000f8e02ff */
        /* <DEDUP_REMOVED lines=10> */
[----:B------:R-:W-:Y:S01]  /*1800*/  SEL R13, R13, R36, !P2 ;  /* 0x000000240d0d7207 */ /* 0x000fe20005000000 */
[----:B------:R-:W-:Y:S01]  /*1810*/  IMAD R32, R32, UR4, RZ ;  /* 0x0000000420207c24 */ /* 0x000fe2000f8e02ff */
[----:B------:R-:W-:Y:S01]  /*1820*/  SHF.R.S32.HI R99, RZ, 0x1f, R10 ;  /* 0x0000001fff637819 */ /* 0x000fe2000001140a */
[----:B------:R-:W-:Y:S01]  /*1830*/  IMAD R34, R34, UR4, RZ ;  /* 0x0000000422227c24 */ /* 0x000fe2000f8e02ff */
[----:B------:R-:W-:Y:S01]  /*1840*/  IADD3 R77, P2, R10, UR14, RZ ;  /* 0x0000000e0a4d7c10 */ /* 0x000fe2000ff5e0ff */
[----:B------:R-:W-:Y:S01]  /*1850*/  IMAD R13, R13, UR4, RZ ;  /* 0x000000040d0d7c24 */ /* 0x000fe2000f8e02ff */
[----:B------:R-:W-:Y:S01]  /*1860*/  IADD3.X R103, R103, UR15, RZ, P1, !PT ;  /* 0x0000000f67677c10 */ /* 0x000fe20008ffe4ff */
[----:B------:R-:W-:Y:S01]  /*1870*/  USHF.R.U32.HI UR4, URZ, 0x4, UR8 ;  /* 0x000000043f047899 */ /* 0x000fe20008011608 */
[----:B------:R-:W-:Y:S01]  /*1880*/  SHF.R.S32.HI R68, RZ, 0x1f, R26 ;  /* 0x0000001fff447819 */ /* 0x000fe2000001141a */
[-C--:B0-----:R-:W-:Y:S01]  /*1890*/  IMAD R23, R23, R6.reuse, RZ ;  /* 0x0000000617177224 */ /* 0x081fe200078e02ff */
[----:B------:R-:W-:Y:S01]  /*18a0*/  IADD3 R105, P1, R26, UR14, RZ ;  /* 0x0000000e1a697c10 */ /* 0x000fe2000ff3e0ff */
[-C--:B------:R-:W-:Y:S01]  /*18b0*/  IMAD R21, R21, R6.reuse, RZ ;  /* 0x0000000615157224 */ /* 0x080fe200078e02ff */
[----:B------:R-:W-:Y:S01]  /*18c0*/  LOP3.LUT R7, R5, 0x90, R38, 0xf8, !PT ;  /* 0x0000009005077812 */ /* 0x000fe200078ef826 */
[-C--:B------:R-:W-:Y:S01]  /*18d0*/  IMAD R19, R19, R6.reuse, RZ ;  /* 0x0000000613137224 */ /* 0x080fe200078e02ff */
[----:B------:R-:W-:Y:S01]  /*18e0*/  SHF.R.S32.HI R89, RZ, 0x1f, R8 ;  /* 0x0000001fff597819 */ /* 0x000fe20000011408 */
[-C--:B------:R-:W-:Y:S01]  /*18f0*/  IMAD R17, R17, R6.reuse, RZ ;  /* 0x0000000611117224 */ /* 0x080fe200078e02ff */
[----:B------:R-:W-:Y:S01]  /*1900*/  IADD3 R5, P3, R8, UR14, RZ ;  /* 0x0000000e08057c10 */ /* 0x000fe2000ff7e0ff */
[-C--:B------:R-:W-:Y:S01]  /*1910*/  IMAD R11, R11, R6.reuse, RZ ;  /* 0x000000060b0b7224 */ /* 0x080fe200078e02ff */
[----:B------:R-:W-:Y:S01]  /*1920*/  IADD3.X R99, R99, UR15, RZ, P2, !PT ;  /* 0x0000000f63637c10 */ /* 0x000fe200097fe4ff */
[----:B------:R-:W-:Y:S01]  /*1930*/  IMAD R9, R9, R6, RZ ;  /* 0x0000000609097224 */ /* 0x000fe200078e02ff */
[----:B------:R-:W-:Y:S01]  /*1940*/  SHF.R.S32.HI R64, RZ, 0x1f, R24 ;  /* 0x0000001fff407819 */ /* 0x000fe20000011418 */
[----:B------:R-:W-:Y:S01]  /*1950*/  IMAD.SHL.U32 R8, R6, 0x20, RZ ;  /* 0x0000002006087824 */ /* 0x000fe200078e00ff */
[----:B------:R-:W-:-:S02]  /*1960*/  IADD3 R101, P2, R24, UR14, RZ ;  /* 0x0000000e18657c10 */ /* 0x000fc4000ff5e0ff */
[----:B------:R-:W-:Y:S02]  /*1970*/  CS2R R24, SRZ ;  /* 0x0000000000187805 */ /* 0x000fe4000001ff00 */
[----:B------:R-:W-:Y:S02]  /*1980*/  IADD3.X R68, R68, UR15, RZ, P1, !PT ;  /* 0x0000000f44447c10 */ /* 0x000fe40008ffe4ff */
[----:B------:R-:W-:Y:S02]  /*1990*/  CS2R R26, SRZ ;  /* 0x00000000001a7805 */ /* 0x000fe4000001ff00 */
[----:B------:R-:W-:Y:S02]  /*19a0*/  IADD3 R73, P1, R15, UR10, RZ ;  /* 0x0000000a0f497c10 */ /* 0x000fe4000ff3e0ff */
[----:B------:R-:W-:Y:S02]  /*19b0*/  CS2R R36, SRZ ;  /* 0x0000000000247805 */ /* 0x000fe4000001ff00 */
[----:B------:R-:W-:-:S02]  /*19c0*/  IADD3.X R89, R89, UR15, RZ, P3, !PT ;  /* 0x0000000f59597c10 */ /* 0x000fc40009ffe4ff */
[----:B------:R-:W-:Y:S02]  /*19d0*/  CS2R R38, SRZ ;  /* 0x0000000000267805 */ /* 0x000fe4000001ff00 */
[----:B------:R-:W-:Y:S01]  /*19e0*/  SHF.R.S32.HI R107, RZ, 0x1f, R16 ;  /* 0x0000001fff6b7819 */ /* 0x000fe20000011410 */
[----:B------:R-:W-:Y:S01]  /*19f0*/  USGXT.U32 UR4, UR4, 0xe ;  /* 0x0000000e0404789a */ /* 0x000fe20008000000 */
[----:B------:R-:W-:Y:S01]  /*1a00*/  IADD3 R81, P0, R16, UR14, RZ ;  /* 0x0000000e10517c10 */ /* 0x000fe2000ff1e0ff */
[----:B------:R-:W-:Y:S01]  /*1a10*/  ULDC UR10, c[0x0][0x230] ;  /* 0x00008c00000a7ab9 */ /* 0x000fe20000000800 */
[----:B------:R-:W-:Y:S02]  /*1a20*/  SHF.R.S32.HI R115, RZ, 0x1f, R20 ;  /* 0x0000001fff737819 */ /* 0x000fe40000011414 */
[----:B------:R-:W-:Y:S02]  /*1a30*/  IADD3 R85, P6, R20, UR14, RZ ;  /* 0x0000000e14557c10 */ /* 0x000fe4000ffde0ff */
[----:B------:R-:W-:-:S02]  /*1a40*/  SHF.R.S32.HI R119, RZ, 0x1f, R22 ;  /* 0x0000001fff777819 */ /* 0x000fc40000011416 */
[----:B------:R-:W-:Y:S02]  /*1a50*/  IADD3 R87, P5, R22, UR14, RZ ;  /* 0x0000000e16577c10 */ /* 0x000fe4000ffbe0ff */
[----:B------:R-:W-:Y:S02]  /*1a60*/  SHF.R.S32.HI R123, RZ, 0x1f, R12 ;  /* 0x0000001fff7b7819 */ /* 0x000fe4000001140c */
[----:B------:R-:W-:Y:S02]  /*1a70*/  IADD3 R91, P3, R12, UR14, RZ ;  /* 0x0000000e0c5b7c10 */ /* 0x000fe4000ff7e0ff */
[----:B------:R-:W-:Y:S02]  /*1a80*/  IADD3.X R64, R64, UR15, RZ, P2, !PT ;  /* 0x0000000f40407c10 */ /* 0x000fe400097fe4ff */
[----:B------:R-:W-:Y:S02]  /*1a90*/  SHF.R.S32.HI R61, RZ, 0x1f, R13 ;  /* 0x0000001fff3d7819 */ /* 0x000fe4000001140d */
[----:B------:R-:W-:-:S02]  /*1aa0*/  IADD3 R66, P2, R13, UR14, RZ ;  /* 0x0000000e0d427c10 */ /* 0x000fc4000ff5e0ff */
[----:B------:R-:W-:Y:S01]  /*1ab0*/  LEA.HI.X.SX32 R59, R15, UR11, 0x1, P1 ;  /* 0x0000000b0f3b7c11 */ /* 0x000fe200088f0eff */
[----:B------:R-:W-:Y:S01]  /*1ac0*/  USHF.L.U32 UR11, UR6, 0x5, URZ ;  /* 0x00000005060b7899 */ /* 0x000fe2000800063f */
[----:B------:R-:W-:Y:S01]  /*1ad0*/  LEA.HI R22, R0, 0xe, RZ, 0x1a ;  /* 0x0000000e00167811 */ /* 0x000fe200078fd0ff */
[----:B------:R-:W-:Y:S01]  /*1ae0*/  USGXT.U32 UR6, UR5, 0xe ;  /* 0x0000000e0506789a */ /* 0x000fe20008000000 */
[C---:B------:R-:W-:Y:S02]  /*1af0*/  LOP3.LUT R20, R62.reuse, 0x1a, RZ, 0xfc, !PT ;  /* 0x0000001a3e147812 */ /* 0x040fe400078efcff */
[----:B------:R-:W-:Y:S01]  /*1b00*/  LOP3.LUT R18, R62, 0x16, RZ, 0xfc, !PT ;  /* 0x000000163e127812 */ /* 0x000fe200078efcff */
[-C--:B------:R-:W-:Y:S01]  /*1b10*/  IMAD R22, R22, R6.reuse, RZ ;  /* 0x0000000616167224 */ /* 0x080fe200078e02ff */
[----:B------:R-:W-:Y:S01]  /*1b20*/  LOP3.LUT R16, R62, 0x12, RZ, 0xfc, !PT ;  /* 0x000000123e107812 */ /* 0x000fe200078efcff */
[-C--:B------:R-:W-:Y:S01]  /*1b30*/  IMAD R20, R20, R6.reuse, RZ ;  /* 0x0000000614147224 */ /* 0x080fe200078e02ff */
[----:B------:R-:W-:Y:S01]  /*1b40*/  LOP3.LUT R15, R62, 0x10, RZ, 0xfc, !PT ;  /* 0x000000103e0f7812 */ /* 0x000fe200078efcff */
[-C--:B------:R-:W-:Y:S01]  /*1b50*/  IMAD R18, R18, R6.reuse, RZ ;  /* 0x0000000612127224 */ /* 0x080fe200078e02ff */
[----:B------:R-:W-:Y:S01]  /*1b60*/  LOP3.LUT R14, R62, 0xc, RZ, 0xfc, !PT ;  /* 0x0000000c3e0e7812 */ /* 0x000fe200078efcff */
[-C--:B------:R-:W-:Y:S01]  /*1b70*/  IMAD R16, R16, R6.reuse, RZ ;  /* 0x0000000610107224 */ /* 0x080fe200078e02ff */
[C---:B------:R-:W-:Y:S01]  /*1b80*/  LOP3.LUT R13, R62.reuse, 0xa, RZ, 0xfc, !PT ;  /* 0x0000000a3e0d7812 */ /* 0x040fe200078efcff */
[-C--:B------:R-:W-:Y:S01]  /*1b90*/  IMAD R15, R15, R6.reuse, RZ ;  /* 0x000000060f0f7224 */ /* 0x080fe200078e02ff */
[----:B------:R-:W-:Y:S01]  /*1ba0*/  LOP3.LUT R12, R62, 0x8, RZ, 0xfc, !PT ;  /* 0x000000083e0c7812 */ /* 0x000fe200078efcff */
[-C--:B------:R-:W-:Y:S01]  /*1bb0*/  IMAD R14, R14, R6.reuse, RZ ;  /* 0x000000060e0e7224 */ /* 0x080fe200078e02ff */
[----:B------:R-:W-:Y:S01]  /*1bc0*/  LOP3.LUT R10, R62, 0x4, RZ, 0xfc, !PT ;  /* 0x000000043e0a7812 */ /* 0x000fe200078efcff */
[-C--:B------:R-:W-:Y:S01]  /*1bd0*/  IMAD R13, R13, R6.reuse, RZ ;  /* 0x000000060d0d7224 */ /* 0x080fe200078e02ff */
[----:B------:R-:W-:Y:S01]  /*1be0*/  IADD3.X R107, R107, UR15, RZ, P0, !PT ;  /* 0x0000000f6b6b7c10 */ /* 0x000fe200087fe4ff */
[-C--:B------:R-:W-:Y:S01]  /*1bf0*/  IMAD R12, R12, R6.reuse, RZ ;  /* 0x000000060c0c7224 */ /* 0x080fe200078e02ff */
[----:B------:R-:W-:Y:S01]  /*1c00*/  IADD3.X R115, R115, UR15, RZ, P6, !PT ;  /* 0x0000000f73737c10 */ /* 0x000fe2000b7fe4ff */
[-C--:B------:R-:W-:Y:S01]  /*1c10*/  IMAD R10, R10, R6.reuse, RZ ;  /* 0x000000060a0a7224 */ /* 0x080fe200078e02ff */
[----:B------:R-:W-:Y:S01]  /*1c20*/  IADD3.X R119, R119, UR15, RZ, P5, !PT ;  /* 0x0000000f77777c10 */ /* 0x000fe2000affe4ff */
[----:B------:R-:W-:Y:S01]  /*1c30*/  IMAD R6, R62, R6, RZ ;  /* 0x000000063e067224 */ /* 0x000fe200078e02ff */
[----:B------:R-:W-:-:S02]  /*1c40*/  IADD3.X R123, R123, UR15, RZ, P3, !PT ;  /* 0x0000000f7b7b7c10 */ /* 0x000fc40009ffe4ff */
[----:B------:R-:W-:Y:S02]  /*1c50*/  SHF.R.S32.HI R71, RZ, 0x1f, R28 ;  /* 0x0000001fff477819 */ /* 0x000fe4000001141c */
[----:B------:R-:W-:Y:S02]  /*1c60*/  IADD3 R109, P0, R28, UR14, RZ ;  /* 0x0000000e1c6d7c10 */ /* 0x000fe4000ff1e0ff */
[----:B------:R-:W-:Y:S02]  /*1c70*/  CS2R R28, SRZ ;  /* 0x00000000001c7805 */ /* 0x000fe4000001ff00 */
[----:B------:R-:W-:Y:S02]  /*1c80*/  SHF.R.S32.HI R67, RZ, 0x1f, R30 ;  /* 0x0000001fff437819 */ /* 0x000fe4000001141e */
[----:B------:R-:W-:Y:S02]  /*1c90*/  IADD3 R117, P6, R30, UR14, RZ ;  /* 0x0000000e1e757c10 */ /* 0x000fe4000ffde0ff */
[----:B------:R-:W-:-:S02]  /*1ca0*/  CS2R R30, SRZ ;  /* 0x00000000001e7805 */ /* 0x000fc4000001ff00 */
[----:B------:R-:W-:Y:S02]  /*1cb0*/  SHF.R.S32.HI R65, RZ, 0x1f, R32 ;  /* 0x0000001fff417819 */ /* 0x000fe40000011420 */
[----:B------:R-:W-:Y:S02]  /*1cc0*/  IADD3 R121, P5, R32, UR14, RZ ;  /* 0x0000000e20797c10 */ /* 0x000fe4000ffbe0ff */
[----:B------:R-:W-:Y:S02]  /*1cd0*/  CS2R R32, SRZ ;  /* 0x0000000000207805 */ /* 0x000fe4000001ff00 */
[----:B------:R-:W-:Y:S02]  /*1ce0*/  SHF.R.S32.HI R63, RZ, 0x1f, R34 ;  /* 0x0000001fff3f7819 */ /* 0x000fe40000011422 */
[----:B------:R-:W-:Y:S02]  /*1cf0*/  IADD3 R125, P3, R34, UR14, RZ ;  /* 0x0000000e227d7c10 */ /* 0x000fe4000ff7e0ff */
[----:B------:R-:W-:-:S02]  /*1d00*/  CS2R R34, SRZ ;  /* 0x0000000000227805 */ /* 0x000fc4000001ff00 */
[----:B------:R-:W-:Y:S02]  /*1d10*/  LOP3.LUT R7, R7, R62, RZ, 0xfc, !PT ;  /* 0x0000003e07077212 */ /* 0x000fe400078efcff */
[----:B------:R-:W-:Y:S02]  /*1d20*/  IADD3.X R71, R71, UR15, RZ, P0, !PT ;  /* 0x0000000f47477c10 */ /* 0x000fe400087fe4ff */
[----:B------:R-:W-:Y:S02]  /*1d30*/  IADD3.X R69, R69, UR15, RZ, P4, !PT ;  /* 0x0000000f45457c10 */ /* 0x000fe4000a7fe4ff */
[----:B------:R-:W-:Y:S02]  /*1d40*/  IADD3.X R67, R67, UR15, RZ, P6, !PT ;  /* 0x0000000f43437c10 */ /* 0x000fe4000b7fe4ff */
[----:B------:R-:W-:Y:S02]  /*1d50*/  IADD3.X R65, R65, UR15, RZ, P5, !PT ;  /* 0x0000000f41417c10 */ /* 0x000fe4000affe4ff */
[----:B------:R-:W-:-:S02]  /*1d60*/  IADD3.X R63, R63, UR15, RZ, P3, !PT ;  /* 0x0000000f3f3f7c10 */ /* 0x000fc40009ffe4ff */
[----:B------:R-:W-:Y:S02]  /*1d70*/  IADD3.X R61, R61, UR15, RZ, P2, !PT ;  /* 0x0000000f3d3d7c10 */ /* 0x000fe400097fe4ff */
[----:B------:R-:W-:Y:S02]  /*1d80*/  SHF.R.S32.HI R4, RZ, 0x1f, R56 ;  /* 0x0000001fff047819 */ /* 0x000fe40000011438 */
[----:B------:R-:W-:-:S07]  /*1d90*/  LOP3.LUT R3, R7, 0x10, RZ, 0x3c, !PT ;  /* 0x0000001007037812 */ /* 0x000fce00078e3cff */
.L_x_1:
[----:B------:R-:W-:Y:S02]  /*1da0*/  ISETP.GE.AND P0, PT, R62, UR10, PT ;  /* 0x0000000a3e007c0c */ /* 0x000fe4000bf06270 */
[----:B------:R-:W-:Y:S02]  /*1db0*/  IADD3 R94, P1, R6, R73, RZ ;  /* 0x00000049065e7210 */ /* 0x000fe40007f3e0ff */
[----:B------:R-:W-:Y:S02]  /*1dc0*/  LOP3.LUT R70, R62, 0x2, RZ, 0xfc, !PT ;  /* 0x000000023e467812 */ /* 0x000fe400078efcff */
[----:B------:R-:W-:Y:S02]  /*1dd0*/  PRMT R112, RZ, 0x7610, R112 ;  /* 0x00007610ff707816 */ /* 0x000fe40000000070 */
[----:B------:R-:W-:Y:S02]  /*1de0*/  LEA.HI.X.SX32 R95, R6, R59, 0x1, P1 ;  /* 0x0000003b065f7211 */ /* 0x000fe400008f0eff */
[----:B------:R-:W-:-:S02]  /*1df0*/  ISETP.GE.AND P1, PT, R70, UR10, PT ;  /* 0x0000000a46007c0c */ /* 0x000fc4000bf26270 */
[----:B------:R-:W-:Y:S01]  /*1e00*/  LOP3.LUT R70, R62, 0x4, RZ, 0xfc, !PT ;  /* 0x000000043e467812 */ /* 0x000fe200078efcff */
[----:B------:R0:W2:Y:S01]  /*1e10*/  @!P0 LDG.E.U8 R112, desc[UR12][R94.64] ;  /* 0x0000000c5e708981 */ /* 0x0000a2000c1e1100 */
[C---:B------:R-:W-:Y:S02]  /*1e20*/  IADD3 R96, P0, R9.reuse, R73, RZ ;  /* 0x0000004909607210 */ /* 0x040fe40007f1e0ff */
[----:B------:R-:W-:Y:S02]  /*1e30*/  ISETP.GE.AND P2, PT, R70, UR10, PT ;  /* 0x0000000a46007c0c */ /* 0x000fe4000bf46270 */
[----:B------:R-:W-:Y:S02]  /*1e40*/  PRMT R114, RZ, 0x7610, R114 ;  /* 0x00007610ff727816 */ /* 0x000fe40000000072 */
[----:B------:R-:W-:Y:S02]  /*1e50*/  LEA.HI.X.SX32 R97, R9, R59, 0x1, P0 ;  /* 0x0000003b09617211 */ /* 0x000fe400000f0eff */
[----:B------:R-:W-:-:S02]  /*1e60*/  IADD3 R92, P0, R10, R73, RZ ;  /* 0x000000490a5c7210 */ /* 0x000fc40007f1e0ff */
[----:B------:R-:W-:Y:S01]  /*1e70*/  LOP3.LUT R70, R62, 0x6, RZ, 0xfc, !PT ;  /* 0x000000063e467812 */ /* 0x000fe200078efcff */
[----:B------:R1:W3:Y:S01]  /*1e80*/  @!P1 LDG.E.U8 R114, desc[UR12][R96.64] ;  /* 0x0000000c60729981 */ /* 0x0002e2000c1e1100 */
[----:B------:R-:W-:Y:S02]  /*1e90*/  PRMT R116, RZ, 0x7610, R116 ;  /* 0x00007610ff747816 */ /* 0x000fe40000000074 */
[----:B------:R-:W-:Y:S02]  /*1ea0*/  LEA.HI.X.SX32 R93, R10, R59, 0x1, P0 ;  /* 0x0000003b0a5d7211 */ /* 0x000fe400000f0eff */
[----:B------:R-:W-:Y:S02]  /*1eb0*/  ISETP.GE.AND P1, PT, R70, UR10, PT ;  /* 0x0000000a46007c0c */ /* 0x000fe4000bf26270 */
[----:B------:R-:W-:Y:S01]  /*1ec0*/  LOP3.LUT R70, R62, 0x8, RZ, 0xfc, !PT ;  /* 0x000000083e467812 */ /* 0x000fe200078efcff */
[----:B------:R4:W5:Y:S01]  /*1ed0*/  @!P2 LDG.E.U8 R116, desc[UR12][R92.64] ;  /* 0x0000000c5c74a981 */ /* 0x000962000c1e1100 */
[----:B0-----:R-:W-:-:S02]  /*1ee0*/  IADD3 R94, P0, R11, R73, RZ ;  /* 0x000000490b5e7210 */ /* 0x001fc40007f1e0ff */
[----:B------:R-:W-:Y:S02]  /*1ef0*/  ISETP.GE.AND P2, PT, R70, UR10, PT ;  /* 0x0000000a46007c0c */ /* 0x000fe4000bf46270 */
[----:B------:R-:W-:Y:S02]  /*1f00*/  LEA.HI.X.SX32 R95, R11, R59, 0x1, P0 ;  /* 0x0000003b0b5f7211 */ /* 0x000fe400000f0eff */
[C---:B-1----:R-:W-:Y:S02]  /*1f10*/  IADD3 R96, P0, R12.reuse, R73, RZ ;  /* 0x000000490c607210 */ /* 0x042fe40007f1e0ff */
[----:B------:R-:W-:Y:S02]  /*1f20*/  PRMT R124, RZ, 0x7610, R124 ;  /* 0x00007610ff7c7816 */ /* 0x000fe4000000007c */
[----:B------:R-:W-:Y:S02]  /*1f30*/  LEA.HI.X.SX32 R97, R12, R59, 0x1, P0 ;  /* 0x0000003b0c617211 */ /* 0x000fe400000f0eff */
[----:B------:R-:W-:-:S03]  /*1f40*/  PRMT R120, RZ, 0x7610, R120 ;  /* 0x00007610ff787816 */ /* 0x000fc60000000078 */
[----:B------:R-:W5:Y:S04]  /*1f50*/  @!P2 LDG.E.U8 R124, desc[UR12][R96.64] ;  /* 0x0000000c607ca981 */ /* 0x000f68000c1e1100 */
[----:B------:R0:W5:Y:S01]  /*1f60*/  @!P1 LDG.E.U8 R120, desc[UR12][R94.64] ;  /* 0x0000000c5e789981 */ /* 0x000162000c1e1100 */
[----:B------:R-:W-:-:S04]  /*1f70*/  LOP3.LUT R70, R62, 0xa, RZ, 0xfc, !PT ;  /* 0x0000000a3e467812 */ /* 0x000fc800078efcff */
[----:B------:R-:W-:Y:S02]  /*1f80*/  ISETP.GE.AND P1, PT, R70, UR10, PT ;  /* 0x0000000a46007c0c */ /* 0x000fe4000bf26270 */
[----:B------:R-:W-:Y:S02]  /*1f90*/  LOP3.LUT R70, R62, 0xc, RZ, 0xfc, !PT ;  /* 0x0000000c3e467812 */ /* 0x000fe400078efcff */
[C---:B----4-:R-:W-:Y:S02]  /*1fa0*/  IADD3 R92, P0, R13.reuse, R73, RZ ;  /* 0x000000490d5c7210 */ /* 0x050fe40007f1e0ff */
[----:B------:R-:W-:Y:S02]  /*1fb0*/  ISETP.GE.AND P2, PT, R70, UR10, PT ;  /* 0x0000000a46007c0c */ /* 0x000fe4000bf46270 */
[----:B------:R-:W-:Y:S02]  /*1fc0*/  LEA.HI.X.SX32 R93, R13, R59, 0x1, P0 ;  /* 0x0000003b0d5d7211 */ /* 0x000fe400000f0eff */
[----:B0-----:R-:W-:-:S02]  /*1fd0*/  IADD3 R94, P0, R14, R73, RZ ;  /* 0x000000490e5e7210 */ /* 0x001fc40007f1e0ff */
[----:B------:R-:W-:Y:S02]  /*1fe0*/  LEA.HI R70, R0, 0xe, RZ, 0x1a ;  /* 0x0000000e00467811 */ /* 0x000fe400078fd0ff */
[----:B------:R-:W-:Y:S02]  /*1ff0*/  PRMT R122, RZ, 0x7610, R122 ;  /* 0x00007610ff7a7816 */ /* 0x000fe4000000007a */
[----:B------:R-:W-:Y:S02]  /*2000*/  PRMT R118, RZ, 0x7610, R118 ;  /* 0x00007610ff767816 */ /* 0x000fe40000000076 */
[----:B------:R-:W-:Y:S02]  /*2010*/  LEA.HI.X.SX32 R95, R14, R59, 0x1, P0 ;  /* 0x0000003b0e5f7211 */ /* 0x000fe400000f0eff */
[----:B------:R-:W-:Y:S01]  /*2020*/  LOP3.LUT R74, R62, 0x12, RZ, 0xfc, !PT ;  /* 0x000000123e4a7812 */ /* 0x000fe200078efcff */
[----:B------:R0:W4:Y:S01]  /*2030*/  @!P1 LDG.E.U8 R122, desc[UR12][R92.64] ;  /* 0x0000000c5c7a9981 */ /* 0x000122000c1e1100 */
[----:B------:R-:W-:-:S02]  /*2040*/  ISETP.GE.AND P0, PT, R70, UR10, PT ;  /* 0x0000000a46007c0c */ /* 0x000fc4000bf06270 */
[C---:B------:R-:W-:Y:S01]  /*2050*/  LOP3.LUT R72, R62.reuse, 0x10, RZ, 0xfc, !PT ;  /* 0x000000103e487812 */ /* 0x040fe200078efcff */
[----:B------:R1:W4:Y:S01]  /*2060*/  @!P2 LDG.E.U8 R118, desc[UR12][R94.64] ;  /* 0x0000000c5e76a981 */ /* 0x000322000c1e1100 */
[----:B------:R-:W-:Y:S02]  /*2070*/  LOP3.LUT R70, R62, 0x14, RZ, 0xfc, !PT ;  /* 0x000000143e467812 */ /* 0x000fe400078efcff */
[----:B------:R-:W-:Y:S02]  /*2080*/  ISETP.GE.AND P5, PT, R74, UR10, PT ;  /* 0x0000000a4a007c0c */ /* 0x000fe4000bfa6270 */
[----:B------:R-:W-:Y:S02]  /*2090*/  ISETP.GE.AND P1, PT, R72, UR10, PT ;  /* 0x0000000a48007c0c */ /* 0x000fe4000bf26270 */
[----:B0-----:R-:W-:Y:S02]  /*20a0*/  IADD3 R92, P2, R22, R73, RZ ;  /* 0x00000049165c7210 */ /* 0x001fe40007f5e0ff */
[----:B------:R-:W-:-:S02]  /*20b0*/  LOP3.LUT R74, R62, 0x18, RZ, 0xfc, !PT ;  /* 0x000000183e4a7812 */ /* 0x000fc400078efcff */
[----:B-1----:R-:W-:Y:S02]  /*20c0*/  IADD3 R94, P6, R15, R73, RZ ;  /* 0x000000490f5e7210 */ /* 0x002fe40007fde0ff */
[----:B------:R-:W-:Y:S02]  /*20d0*/  ISETP.GE.AND P3, PT, R70, UR10, PT ;  /* 0x0000000a46007c0c */ /* 0x000fe4000bf66270 */
[----:B------:R-:W-:Y:S02]  /*20e0*/  LOP3.LUT R72, R62, 0x16, RZ, 0xfc, !PT ;  /* 0x000000163e487812 */ /* 0x000fe400078efcff */
[----:B------:R-:W-:Y:S02]  /*20f0*/  PRMT R70, RZ, 0x7610, R70 ;  /* 0x00007610ff467816 */ /* 0x000fe40000000046 */
[----:B------:R-:W-:Y:S02]  /*2100*/  LEA.HI.X.SX32 R93, R22, R59, 0x1, P2 ;  /* 0x0000003b165d7211 */ /* 0x000fe400010f0eff */
[----:B------:R-:W-:-:S02]  /*2110*/  ISETP.GE.AND P2, PT, R74, UR10, PT ;  /* 0x0000000a4a007c0c */ /* 0x000fc4000bf46270 */
[----:B------:R-:W-:Y:S01]  /*2120*/  LEA.HI.X.SX32 R95, R15, R59, 0x1, P6 ;  /* 0x0000003b0f5f7211 */ /* 0x000fe200030f0eff */
[----:B------:R0:W4:Y:S01]  /*2130*/  @!P0 LDG.E.U8 R70, desc[UR12][R92.64] ;  /* 0x0000000c5c468981 */ /* 0x000122000c1e1100 */
[----:B------:R-:W-:Y:S02]  /*2140*/  LOP3.LUT R74, R62, 0x1a, RZ, 0xfc, !PT ;  /* 0x0000001a3e4a7812 */ /* 0x000fe400078efcff */
[----:B------:R-:W-:Y:S02]  /*2150*/  IADD3 R96, P6, R16, R73, RZ ;  /* 0x0000004910607210 */ /* 0x000fe40007fde0ff */
[----:B------:R-:W-:Y:S02]  /*2160*/  ISETP.GE.AND P4, PT, R72, UR10, PT ;  /* 0x0000000a48007c0c */ /* 0x000fe4000bf86270 */
[----:B------:R-:W-:Y:S02]  /*2170*/  PRMT R72, RZ, 0x7610, R72 ;  /* 0x00007610ff487816 */ /* 0x000fe40000000048 */
[----:B------:R-:W-:-:S02]  /*2180*/  ISETP.GE.AND P0, PT, R74, UR10, PT ;  /* 0x0000000a4a007c0c */ /* 0x000fc4000bf06270 */
[----:B------:R-:W-:Y:S02]  /*2190*/  LEA.HI.X.SX32 R97, R16, R59, 0x1, P6 ;  /* 0x0000003b10617211 */ /* 0x000fe400030f0eff */
[----:B------:R-:W-:Y:S01]  /*21a0*/  LOP3.LUT R74, R62, 0x1c, RZ, 0xfc, !PT ;  /* 0x0000001c3e4a7812 */ /* 0x000fe200078efcff */
[----:B------:R1:W4:Y:S01]  /*21b0*/  @!P1 LDG.E.U8 R72, desc[UR12][R94.64] ;  /* 0x0000000c5e489981 */ /* 0x000322000c1e1100 */
[C---:B0-----:R-:W-:Y:S02]  /*21c0*/  IADD3 R92, P6, R17.reuse, R73, RZ ;  /* 0x00000049115c7210 */ /* 0x041fe40007fde0ff */
[----:B------:R-:W-:Y:S02]  /*21d0*/  PRMT R76, RZ, 0x7610, R76 ;  /* 0x00007610ff4c7816 */ /* 0x000fe4000000004c */
[----:B------:R-:W-:Y:S02]  /*21e0*/  ISETP.GE.AND P1, PT, R74, UR10, PT ;  /* 0x0000000a4a007c0c */ /* 0x000fe4000bf26270 */
[----:B------:R-:W-:-:S02]  /*21f0*/  LEA.HI.X.SX32 R93, R17, R59, 0x1, P6 ;  /* 0x0000003b115d7211 */ /* 0x000fc400030f0eff */
[----:B------:R-:W-:Y:S02]  /*2200*/  PRMT R74, RZ, 0x7610, R74 ;  /* 0x00007610ff4a7816 */ /* 0x000fe4000000004a */
[----:B-1----:R-:W-:Y:S01]  /*2210*/  IADD3 R94, P6, R18, R73, RZ ;  /* 0x00000049125e7210 */ /* 0x002fe20007fde0ff */
[----:B------:R0:W4:Y:S01]  /*2220*/  @!P3 LDG.E.U8 R76, desc[UR12][R92.64] ;  /* 0x0000000c5c4cb981 */ /* 0x000122000c1e1100 */
[----:B------:R-:W-:Y:S02]  /*2230*/  LEA.HI R78, R0, 0x1e, RZ, 0x1a ;  /* 0x0000001e004e7811 */ /* 0x000fe400078fd0ff */
[----:B------:R-:W-:Y:S01]  /*2240*/  LEA.HI.X.SX32 R95, R18, R59, 0x1, P6 ;  /* 0x0000003b125f7211 */ /* 0x000fe200030f0eff */
[----:B------:R1:W4:Y:S01]  /*2250*/  @!P5 LDG.E.U8 R74, desc[UR12][R96.64] ;  /* 0x0000000c604ad981 */ /* 0x000322000c1e1100 */
[----:B------:R-:W-:Y:S02]  /*2260*/  ISETP.GE.AND P5, PT, R78, UR10, PT ;  /* 0x0000000a4e007c0c */ /* 0x000fe4000bfa6270 */
[----:B------:R-:W-:-:S02]  /*2270*/  PRMT R78, RZ, 0x7610, R78 ;  /* 0x00007610ff4e7816 */ /* 0x000fc4000000004e */
[CC--:B0-----:R-:W-:Y:S02]  /*2280*/  IADD3 R92, P3, R19.reuse, R73.reuse, RZ ;  /* 0x00000049135c7210 */ /* 0x0c1fe40007f7e0ff */
[----:B------:R-:W-:Y:S02]  /*2290*/  PRMT R80, RZ, 0x7610, R80 ;  /* 0x00007610ff507816 */ /* 0x000fe40000000050 */
[----:B------:R0:W4:Y:S01]  /*22a0*/  @!P4 LDG.E.U8 R78, desc[UR12][R94.64] ;  /* 0x0000000c5e4ec981 */ /* 0x000122000c1e1100 */
[C---:B-1----:R-:W-:Y:S02]  /*22b0*/  IADD3 R96, P6, R20.reuse, R73, RZ ;  /* 0x0000004914607210 */ /* 0x042fe40007fde0ff */
[-C--:B------:R-:W-:Y:S02]  /*22c0*/  LEA.HI.X.SX32 R93, R19, R59.reuse, 0x1, P3 ;  /* 0x0000003b135d7211 */ /* 0x080fe400018f0eff */
[----:B------:R-:W-:Y:S02]  /*22d0*/  PRMT R82, RZ, 0x7610, R82 ;  /* 0x00007610ff527816 */ /* 0x000fe40000000052 */
[----:B------:R-:W-:Y:S01]  /*22e0*/  LEA.HI.X.SX32 R97, R20, R59, 0x1, P6 ;  /* 0x0000003b14617211 */ /* 0x000fe200030f0eff */
[----:B------:R1:W4:Y:S01]  /*22f0*/  @!P2 LDG.E.U8 R80, desc[UR12][R92.64] ;  /* 0x0000000c5c50a981 */ /* 0x000322000c1e1100 */
[----:B------:R-:W-:-:S02]  /*2300*/  LOP3.LUT R86, R0, 0x1f, RZ, 0xc0, !PT ;  /* 0x0000001f00567812 */ /* 0x000fc400078ec0ff */
[-C--:B0-----:R-:W-:Y:S01]  /*2310*/  IADD3 R94, P3, R21, R73.reuse, RZ ;  /* 0x00000049155e7210 */ /* 0x081fe20007f7e0ff */
[----:B------:R-:W4:Y:S01]  /*2320*/  @!P0 LDG.E.U8 R82, desc[UR12][R96.64] ;  /* 0x0000000c60528981 */ /* 0x000f22000c1e1100 */
[----:B------:R-:W-:Y:S02]  /*2330*/  ISETP.GE.AND P0, PT, R86, UR10, PT ;  /* 0x0000000a56007c0c */ /* 0x000fe4000bf06270 */
[----:B------:R-:W-:Y:S02]  /*2340*/  PRMT R84, RZ, 0x7610, R84 ;  /* 0x00007610ff547816 */ /* 0x000fe40000000054 */
[----:B-1----:R-:W-:Y:S02]  /*2350*/  IADD3 R92, P2, R23, R73, RZ ;  /* 0x00000049175c7210 */ /* 0x002fe40007f5e0ff */
[----:B------:R-:W-:Y:S02]  /*2360*/  PRMT R86, RZ, 0x7610, R86 ;  /* 0x00007610ff567816 */ /* 0x000fe40000000056 */
[----:B------:R-:W-:-:S02]  /*2370*/  LEA.HI.X.SX32 R95, R21, R59, 0x1, P3 ;  /* 0x0000003b155f7211 */ /* 0x000fc400018f0eff */
[----:B------:R-:W-:-:S03]  /*2380*/  LEA.HI.X.SX32 R93, R23, R59, 0x1, P2 ;  /* 0x0000003b175d7211 */ /* 0x000fc600010f0eff */
[----:B------:R0:W4:Y:S01]  /*2390*/  @!P1 LDG.E.U8 R84, desc[UR12][R94.64] ;  /* 0x0000000c5e549981 */ /* 0x000122000c1e1100 */
[----:B------:R-:W-:-:S03]  /*23a0*/  IADD3 RZ, P1, R56, R113, RZ ;  /* 0x0000007138ff7210 */ /* 0x000fc60007f3e0ff */
[----:B------:R1:W4:Y:S01]  /*23b0*/  @!P5 LDG.E.U8 R86, desc[UR12][R92.64] ;  /* 0x0000000c5c56d981 */ /* 0x000322000c1e1100 */
[----:B------:R-:W-:Y:S01]  /*23c0*/  BAR.SYNC.DEFER_BLOCKING 0x0 ;  /* 0x0000000000007b1d */ /* 0x000fe20000010000 */
[----:B0-----:R-:W-:Y:S01]  /*23d0*/  IMAD.X R95, R4, 0x1, R69, P1 ;  /* 0x00000001045f7824 */ /* 0x001fe200008e0645 */
[----:B------:R-:W-:-:S05]  /*23e0*/  IADD3 RZ, P1, R56, R109, RZ ;  /* 0x0000006d38ff7210 */ /* 0x000fca0007f3e0ff */
[----:B------:R-:W-:Y:S01]  /*23f0*/  IMAD.X R97, R4, 0x1, R71, P1 ;  /* 0x0000000104617824 */ /* 0x000fe200008e0647 */
[C---:B------:R-:W-:Y:S01]  /*2400*/  IADD3 RZ, P1, R56.reuse, R105, RZ ;  /* 0x0000006938ff7210 */ /* 0x040fe20007f3e0ff */
[----:B------:R-:W-:Y:S01]  /*2410*/  IMAD.IADD R94, R56, 0x1, R113 ;  /* 0x00000001385e7824 */ /* 0x000fe200078e0271 */
[----:B------:R-:W-:-:S03]  /*2420*/  PRMT R88, RZ, 0x7610, R88 ;  /* 0x00007610ff587816 */ /* 0x000fc60000000058 */
[----:B-1----:R-:W-:Y:S01]  /*2430*/  IMAD.X R93, R4, 0x1, R68, P1 ;  /* 0x00000001045d7824 */ /* 0x002fe200008e0644 */
[C---:B------:R-:W-:Y:S01]  /*2440*/  IADD3 RZ, P1, R56.reuse, R101, RZ ;  /* 0x0000006538ff7210 */ /* 0x040fe20007f3e0ff */
[C---:B------:R-:W-:Y:S01]  /*2450*/  IMAD.IADD R96, R56.reuse, 0x1, R109 ;  /* 0x0000000138607824 */ /* 0x040fe200078e026d */
[----:B------:R-:W-:Y:S01]  /*2460*/  PRMT R90, RZ, 0x7610, R90 ;  /* 0x00007610ff5a7816 */ /* 0x000fe2000000005a */
[----:B------:R0:W4:Y:S01]  /*2470*/  @!P0 LDG.E.U8 R88, desc[UR12][R94.64] ;  /* 0x0000000c5e588981 */ /* 0x000122000c1e1100 */
[----:B------:R-:W-:Y:S01]  /*2480*/  PRMT R98, RZ, 0x7610, R98 ;  /* 0x00007610ff627816 */ /* 0x000fe20000000062 */
[----:B------:R-:W-:-:S03]  /*2490*/  IMAD.IADD R92, R56, 0x1, R105 ;  /* 0x00000001385c7824 */ /* 0x000fc600078e0269 */
[----:B------:R1:W4:Y:S01]  /*24a0*/  @!P0 LDG.E.U8 R90, desc[UR12][R96.64] ;  /* 0x0000000c605a8981 */ /* 0x000322000c1e1100 */
[----:B------:R-:W-:-:S03]  /*24b0*/  PRMT R100, RZ, 0x7610, R100 ;  /* 0x00007610ff647816 */ /* 0x000fc60000000064 */
[----:B------:R1:W4:Y:S01]  /*24c0*/  @!P0 LDG.E.U8 R98, desc[UR12][R92.64] ;  /* 0x0000000c5c628981 */ /* 0x000322000c1e1100 */
[----:B0-----:R-:W-:Y:S01]  /*24d0*/  IMAD.X R95, R4, 0x1, R64, P1 ;  /* 0x00000001045f7824 */ /* 0x001fe200008e0640 */
[----:B------:R-:W-:-:S05]  /*24e0*/  IADD3 RZ, P1, R56, R91, RZ ;  /* 0x0000005b38ff7210 */ /* 0x000fca0007f3e0ff */
[----:B-1----:R-:W-:Y:S01]  /*24f0*/  IMAD.X R97, R4, 0x1, R123, P1 ;  /* 0x0000000104617824 */ /* 0x002fe200008e067b */
[C---:B------:R-:W-:Y:S01]  /*2500*/  IADD3 RZ, P1, R56.reuse, R87, RZ ;  /* 0x0000005738ff7210 */ /* 0x040fe20007f3e0ff */
[----:B------:R-:W-:-:S04]  /*2510*/  IMAD.IADD R94, R56, 0x1, R101 ;  /* 0x00000001385e7824 */ /* 0x000fc800078e0265 */
[----:B------:R-:W-:Y:S01]  /*2520*/  IMAD.X R93, R4, 0x1, R119, P1 ;  /* 0x00000001045d7824 */ /* 0x000fe200008e0677 */
[C---:B------:R-:W-:Y:S01]  /*2530*/  IADD3 RZ, P1, R56.reuse, R85, RZ ;  /* 0x0000005538ff7210 */ /* 0x040fe20007f3e0ff */
[----:B------:R0:W4:Y:S01]  /*2540*/  @!P0 LDG.E.U8 R100, desc[UR12][R94.64] ;  /* 0x0000000c5e648981 */ /* 0x000122000c1e1100 */
[----:B------:R-:W-:Y:S01]  /*2550*/  PRMT R102, RZ, 0x7610, R102 ;  /* 0x00007610ff667816 */ /* 0x000fe20000000066 */
[C---:B------:R-:W-:Y:S01]  /*2560*/  IMAD.IADD R96, R56.reuse, 0x1, R91 ;  /* 0x0000000138607824 */ /* 0x040fe200078e025b */
[----:B------:R-:W-:Y:S01]  /*2570*/  PRMT R104, RZ, 0x7610, R104 ;  /* 0x00007610ff687816 */ /* 0x000fe20000000068 */
[----:B------:R-:W-:-:S03]  /*2580*/  IMAD.IADD R92, R56, 0x1, R87 ;  /* 0x00000001385c7824 */ /* 0x000fc600078e0257 */
[----:B------:R1:W4:Y:S01]  /*2590*/  @!P0 LDG.E.U8 R102, desc[UR12][R96.64] ;  /* 0x0000000c60668981 */ /* 0x000322000c1e1100 */
[----:B0-----:R-:W-:Y:S01]  /*25a0*/  IMAD.X R95, R4, 0x1, R115, P1 ;  /* 0x00000001045f7824 */ /* 0x001fe200008e0673 */
[----:B------:R-:W-:Y:S02]  /*25b0*/  IADD3 RZ, P1, R56, R83, RZ ;  /* 0x0000005338ff7210 */ /* 0x000fe40007f3e0ff */
[----:B------:R0:W4:Y:S03]  /*25c0*/  @!P0 LDG.E.U8 R104, desc[UR12][R92.64] ;  /* 0x0000000c5c688981 */ /* 0x000126000c1e1100 */
[----:B-1----:R-:W-:Y:S01]  /*25d0*/  IMAD.X R97, R4, 0x1, R111, P1 ;  /* 0x0000000104617824 */ /* 0x002fe200008e066f */
[C---:B------:R-:W-:Y:S01]  /*25e0*/  IADD3 RZ, P1, R56.reuse, R81, RZ ;  /* 0x0000005138ff7210 */ /* 0x040fe20007f3e0ff */
[----:B------:R-:W-:Y:S01]  /*25f0*/  IMAD.IADD R94, R56, 0x1, R85 ;  /* 0x00000001385e7824 */ /* 0x000fe200078e0255 */
[----:B------:R-:W-:-:S03]  /*2600*/  PRMT R106, RZ, 0x7610, R106 ;  /* 0x00007610ff6a7816 */ /* 0x000fc6000000006a */
[----:B0-----:R-:W-:Y:S01]  /*2610*/  IMAD.X R93, R4, 0x1, R107, P1 ;  /* 0x00000001045d7824 */ /* 0x001fe200008e066b */
[C---:B------:R-:W-:Y:S01]  /*2620*/  IADD3 RZ, P1, R56.reuse, R79, RZ ;  /* 0x0000004f38ff7210 */ /* 0x040fe20007f3e0ff */
[C---:B------:R-:W-:Y:S01]  /*2630*/  IMAD.IADD R96, R56.reuse, 0x1, R83 ;  /* 0x0000000138607824 */ /* 0x040fe200078e0253 */
[----:B------:R0:W4:Y:S01]  /*2640*/  @!P0 LDG.E.U8 R106, desc[UR12][R94.64] ;  /* 0x0000000c5e6a8981 */ /* 0x000122000c1e1100 */
[----:B------:R-:W-:Y:S01]  /*2650*/  PRMT R108, RZ, 0x7610, R108 ;  /* 0x00007610ff6c7816 */ /* 0x000fe2000000006c */
[----:B------:R-:W-:Y:S01]  /*2660*/  IMAD.IADD R92, R56, 0x1, R81 ;  /* 0x00000001385c7824 */ /* 0x000fe200078e0251 */
[----:B------:R-:W-:-:S04]  /*2670*/  PRMT R110, RZ, 0x7610, R110 ;  /* 0x00007610ff6e7816 */ /* 0x000fc8000000006e */
[----:B------:R1:W4:Y:S01]  /*2680*/  @!P0 LDG.E.U8 R108, desc[UR12][R96.64] ;  /* 0x0000000c606c8981 */ /* 0x000322000c1e1100 */
[----:B0-----:R-:W-:Y:S01]  /*2690*/  IMAD.X R95, R4, 0x1, R103, P1 ;  /* 0x00000001045f7824 */ /* 0x001fe200008e0667 */
[C---:B------:R-:W-:Y:S02]  /*26a0*/  IADD3 RZ, P1, R56.reuse, R77, RZ ;  /* 0x0000004d38ff7210 */ /* 0x040fe40007f3e0ff */
[----:B------:R0:W4:Y:S01]  /*26b0*/  @!P0 LDG.E.U8 R110, desc[UR12][R92.64] ;  /* 0x0000000c5c6e8981 */ /* 0x000122000c1e1100 */
[----:B------:R-:W-:Y:S02]  /*26c0*/  IMAD.IADD R94, R56, 0x1, R79 ;  /* 0x00000001385e7824 */ /* 0x000fe400078e024f */
[----:B-1----:R-:W-:Y:S01]  /*26d0*/  IMAD.X R97, R4, 0x1, R99, P1 ;  /* 0x0000000104617824 */ /* 0x002fe200008e0663 */
[C---:B0-----:R-:W-:Y:S01]  /*26e0*/  IADD3 R92, P1, R56.reuse, R117, RZ ;  /* 0x00000075385c7210 */ /* 0x041fe20007f3e0ff */
[----:B------:R-:W-:-:S04]  /*26f0*/  IMAD.IADD R96, R56, 0x1, R77 ;  /* 0x0000000138607824 */ /* 0x000fc800078e024d */
[----:B------:R-:W-:Y:S01]  /*2700*/  IMAD.X R93, R4, 0x1, R67, P1 ;  /* 0x00000001045d7824 */ /* 0x000fe200008e0643 */
[----:B--2---:R0:W-:Y:S02]  /*2710*/  STS.U8 [R7+UR8], R112 ;  /* 0x0000007007007988 */ /* 0x0041e40008000008 */
[----:B0-----:R-:W-:Y:S02]  /*2720*/  PRMT R112, RZ, 0x7610, R112 ;  /* 0x00007610ff707816 */ /* 0x001fe40000000070 */
[----:B---3--:R0:W-:Y:S04]  /*2730*/  STS.U8 [R7+UR8+0x2], R114 ;  /* 0x0000027207007988 */ /* 0x0081e80008000008 */
[----:B------:R1:W2:Y:S01]  /*2740*/  @!P0 LDG.E.U8 R112, desc[UR12][R94.64] ;  /* 0x0000000c5e708981 */ /* 0x0002a2000c1e1100 */
[----:B0-----:R-:W-:-:S02]  /*2750*/  PRMT R114, RZ, 0x7610, R114 ;  /* 0x00007610ff727816 */ /* 0x001fc40000000072 */
[----:B-1----:R-:W-:Y:S01]  /*2760*/  IADD3 R94, P1, R56, R121, RZ ;  /* 0x00000079385e7210 */ /* 0x002fe20007f3e0ff */
[----:B-----5:R0:W-:Y:S04]  /*2770*/  STS.U8 [R7+UR8+0x4], R116 ;  /* 0x0000047407007988 */ /* 0x0201e80008000008 */
[----:B------:R1:W3:Y:S01]  /*2780*/  @!P0 LDG.E.U8 R114, desc[UR12][R96.64] ;  /* 0x0000000c60728981 */ /* 0x0002e2000c1e1100 */
[----:B------:R-:W-:Y:S01]  /*2790*/  IMAD.X R95, R4, 0x1, R65, P1 ;  /* 0x00000001045f7824 */ /* 0x000fe200008e0641 */
[----:B0-----:R-:W-:Y:S02]  /*27a0*/  PRMT R116, RZ, 0x7610, R116 ;  /* 0x00007610ff747816 */ /* 0x001fe40000000074 */
[----:B-1----:R-:W-:-:S04]  /*27b0*/  IADD3 R96, P1, R56, R125, RZ ;  /* 0x0000007d38607210 */ /* 0x002fc80007f3e0ff */
[----:B------:R0:W5:Y:S01]  /*27c0*/  @!P0 LDG.E.U8 R116, desc[UR12][R92.64] ;  /* 0x0000000c5c748981 */ /* 0x000162000c1e1100 */
[----:B------:R-:W-:-:S03]  /*27d0*/  IMAD.X R97, R4, 0x1, R63, P1 ;  /* 0x0000000104617824 */ /* 0x000fc600008e063f */
[----:B------:R1:W-:Y:S01]  /*27e0*/  STS.U8 [R7+UR8+0x8], R124 ;  /* 0x0000087c07007988 */ /* 0x0003e20008000008 */
[----:B0-----:R-:W-:-:S03]  /*27f0*/  IADD3 R92, P1, R56, R66, RZ ;  /* 0x00000042385c7210 */ /* 0x001fc60007f3e0ff */
[----:B------:R0:W-:Y:S01]  /*2800*/  STS.U8 [R7+UR8+0x6], R120 ;  /* 0x0000067807007988 */ /* 0x0001e20008000008 */
[----:B-1----:R-:W-:Y:S01]  /*2810*/  PRMT R124, RZ, 0x7610, R124 ;  /* 0x00007610ff7c7816 */ /* 0x002fe2000000007c */
[----:B------:R-:W-:Y:S01]  /*2820*/  IMAD.X R93, R4, 0x1, R61, P1 ;  /* 0x00000001045d7824 */ /* 0x000fe200008e063d */
[----:B------:R-:W-:-:S04]  /*2830*/  IADD3 RZ, P1, R56, R5, RZ ;  /* 0x0000000538ff7210 */ /* 0x000fc80007f3e0ff */
[----:B------:R1:W2:Y:S01]  /*2840*/  @!P0 LDG.E.U8 R124, desc[UR12][R96.64] ;  /* 0x0000000c607c8981 */ /* 0x0002a2000c1e1100 */
[----:B0-----:R-:W-:-:S06]  /*2850*/  PRMT R120, RZ, 0x7610, R120 ;  /* 0x00007610ff787816 */ /* 0x001fcc0000000078 */
[----:B------:R0:W5:Y:S01]  /*2860*/  @!P0 LDG.E.U8 R120, desc[UR12][R94.64] ;  /* 0x0000000c5e788981 */ /* 0x000162000c1e1100 */
[----:B-1----:R-:W-:Y:S02]  /*2870*/  PRMT R97, RZ, 0x7610, R97 ;  /* 0x00007610ff617816 */ /* 0x002fe40000000061 */
[----:B------:R-:W-:-:S04]  /*2880*/  PRMT R96, RZ, 0x7610, R96 ;  /* 0x00007610ff607816 */ /* 0x000fc80000000060 */
[----:B------:R-:W2:Y:S01]  /*2890*/  @!P0 LDG.E.U8 R97, desc[UR12][R92.64] ;  /* 0x0000000c5c618981 */ /* 0x000ea2000c1e1100 */
[----:B0-----:R-:W-:Y:S02]  /*28a0*/  IMAD.IADD R94, R56, 0x1, R5 ;  /* 0x00000001385e7824 */ /* 0x001fe400078e0205 */
[----:B------:R-:W-:-:S05]  /*28b0*/  IMAD.X R95, R4, 0x1, R89, P1 ;  /* 0x00000001045f7824 */ /* 0x000fca00008e0659 */
[----:B------:R-:W2:Y:S04]  /*28c0*/  @!P0 LDG.E.U8 R96, desc[UR12][R94.64] ;  /* 0x0000000c5e608981 */ /* 0x000ea8000c1e1100 */
[----:B----4-:R0:W-:Y:S04]  /*28d0*/  STS.U8 [R7+UR8+0xa], R122 ;  /* 0x00000a7a07007988 */ /* 0x0101e80008000008 */
[----:B------:R0:W-:Y:S04]  /*28e0*/  STS.U8 [R7+UR8+0xc], R118 ;  /* 0x00000c7607007988 */ /* 0x0001e80008000008 */
[----:B------:R0:W-:Y:S04]  /*28f0*/  STS.U8 [R7+UR8+0xe], R70 ;  /* 0x00000e4607007988 */ /* 0x0001e80008000008 */
[----:B------:R0:W-:Y:S04]  /*2900*/  STS.U8 [R3+UR8], R72 ;  /* 0x0000004803007988 */ /* 0x0001e80008000008 */
[----:B------:R0:W-:Y:S04]  /*2910*/  STS.U8 [R3+UR8+0x4], R76 ;  /* 0x0000044c03007988 */ /* 0x0001e80008000008 */
        /* <DEDUP_REMOVED lines=10> */
[----:B------:R0:W-:Y:S01]  /*29c0*/  STS.U8 [R60+UR8+0xe00], R110 ;  /* 0x000e006e3c007988 */ /* 0x0001e20008000008 */
[----:B------:R-:W-:Y:S01]  /*29d0*/  UMOV UR5, 0xc0000010 ;  /* 0xc000001000057882 */ /* 0x000fe20000000000 */
[----:B------:R-:W-:-:S02]  /*29e0*/  UMOV UR7, 0xc0000010 ;  /* 0xc000001000077882 */ /* 0x000fc40000000000 */
[----:B---3--:R0:W-:Y:S04]  /*29f0*/  STS.U8 [R60+UR8+0xf00], R114 ;  /* 0x000f00723c007988 */ /* 0x0081e80008000008 */
[----:B-----5:R0:W-:Y:S04]  /*2a00*/  STS.U8 [R60+UR8+0x900], R120 ;  /* 0x000900783c007988 */ /* 0x0201e80008000008 */
[----:B--2---:R0:W-:Y:S04]  /*2a10*/  STS.U8 [R60+UR8+0x800], R97 ;  /* 0x000800613c007988 */ /* 0x0041e80008000008 */
        /* <DEDUP_REMOVED lines=8> */
[----:B------:R1:W-:Y:S06]  /*2aa0*/  MEMBAR.ALL.CTA ;  /* 0x0000000000007992 */ /* 0x0003ec0000008000 */
[----:B-1----:R-:W1:Y:S02]  /*2ab0*/  FENCE.VIEW.ASYNC.S ;  /* 0x00000000000073c6 */ /* 0x002e640000000000 */
[----:B-1----:R-:W-:Y:S06]  /*2ac0*/  BAR.SYNC.DEFER_BLOCKING 0x0 ;  /* 0x0000000000007b1d */ /* 0x002fec0000010000 */
[----:B------:R-:W-:-:S06]  /*2ad0*/  WARPGROUP.ARRIVE ;  /* 0x00000000000079c5 */ /* 0x000fcc0000000000 */
[----:B------:R-:W-:Y:S01]  /*2ae0*/  QGMMA.64x64x32.F32.E4M3.E4M3 R24, gdesc[UR4], R24, gsb0 ;  /* 0x00e00000041879f3 */ /* 0x000fe20008000818 */
[----:B------:R-:W-:Y:S02]  /*2af0*/  USHF.R.S32.HI UR5, URZ, 0x1f, UR11 ;  /* 0x0000001f3f057899 */ /* 0x000fe4000801140b */
[----:B------:R-:W-:Y:S01]  /*2b00*/  IADD3 R81, P4, R81, UR11, RZ ;  /* 0x0000000b51517c10 */ /* 0x000fe2000ff9e0ff */
[----:B------:R-:W-:-:S03]  /*2b10*/  VIADD R58, R58, 0xffffffff ;  /* 0xffffffff3a3a7836 */ /* 0x000fc60000000000 */
[----:B------:R-:W-:Y:S02]  /*2b20*/  IADD3.X R107, R107, UR5, RZ, P4, !PT ;  /* 0x000000056b6b7c10 */ /* 0x000fe4000a7fe4ff */
[----:B------:R-:W-:Y:S02]  /*2b30*/  IADD3 R109, P4, R109, UR11, RZ ;  /* 0x0000000b6d6d7c10 */ /* 0x000fe4000ff9e0ff */
[----:B------:R-:W-:Y:S02]  /*2b40*/  IADD3 R5, P1, R5, UR11, RZ ;  /* 0x0000000b05057c10 */ /* 0x000fe4000ff3e0ff */
[----:B------:R-:W-:Y:S02]  /*2b50*/  IADD3 R77, P2, R77, UR11, RZ ;  /* 0x0000000b4d4d7c10 */ /* 0x000fe4000ff5e0ff */
[----:B------:R-:W-:Y:S02]  /*2b60*/  IADD3.X R71, R71, UR5, RZ, P4, !PT ;  /* 0x0000000547477c10 */ /* 0x000fe4000a7fe4ff */
[----:B------:R-:W-:-:S02]  /*2b70*/  ISETP.NE.U32.AND P4, PT, R58, RZ, PT ;  /* 0x000000ff3a00720c */ /* 0x000fc40003f85070 */
[----:B------:R-:W-:Y:S02]  /*2b80*/  IADD3 R79, P3, R79, UR11, RZ ;  /* 0x0000000b4f4f7c10 */ /* 0x000fe4000ff7e0ff */
[----:B------:R-:W-:Y:S02]  /*2b90*/  IADD3.X R89, R89, UR5, RZ, P1, !PT ;  /* 0x0000000559597c10 */ /* 0x000fe40008ffe4ff */
[----:B------:R-:W-:Y:S02]  /*2ba0*/  IADD3.X R99, R99, UR5, RZ, P2, !PT ;  /* 0x0000000563637c10 */ /* 0x000fe400097fe4ff */
[----:B------:R-:W-:Y:S02]  /*2bb0*/  IADD3 R83, P5, R83, UR11, RZ ;  /* 0x0000000b53537c10 */ /* 0x000fe4000ffbe0ff */
[----:B------:R-:W-:Y:S02]  /*2bc0*/  IADD3 R85, P6, R85, UR11, RZ ;  /* 0x0000000b55557c10 */ /* 0x000fe4000ffde0ff */
[----:B------:R-:W-:-:S02]  /*2bd0*/  IADD3 R87, P0, R87, UR11, RZ ;  /* 0x0000000b57577c10 */ /* 0x000fc4000ff1e0ff */
[----:B------:R-:W-:Y:S02]  /*2be0*/  IADD3 R91, P1, R91, UR11, RZ ;  /* 0x0000000b5b5b7c10 */ /* 0x000fe4000ff3e0ff */
[----:B------:R-:W-:Y:S02]  /*2bf0*/  IADD3 R101, P2, R101, UR11, RZ ;  /* 0x0000000b65657c10 */ /* 0x000fe4000ff5e0ff */
[----:B------:R-:W-:Y:S02]  /*2c00*/  IADD3.X R103, R103, UR5, RZ, P3, !PT ;  /* 0x0000000567677c10 */ /* 0x000fe40009ffe4ff */
[----:B------:R-:W-:Y:S02]  /*2c10*/  IADD3 R105, P3, R105, UR11, RZ ;  /* 0x0000000b69697c10 */ /* 0x000fe4000ff7e0ff */
[----:B------:R-:W-:Y:S02]  /*2c20*/  IADD3.X R111, R111, UR5, RZ, P5, !PT ;  /* 0x000000056f6f7c10 */ /* 0x000fe4000affe4ff */
[----:B------:R-:W-:-:S02]  /*2c30*/  IADD3.X R115, R115, UR5, RZ, P6, !PT ;  /* 0x0000000573737c10 */ /* 0x000fc4000b7fe4ff */
[----:B------:R-:W-:Y:S02]  /*2c40*/  IADD3.X R119, R119, UR5, RZ, P0, !PT ;  /* 0x0000000577777c10 */ /* 0x000fe400087fe4ff */
[----:B------:R-:W-:Y:S02]  /*2c50*/  IADD3.X R123, R123, UR5, RZ, P1, !PT ;  /* 0x000000057b7b7c10 */ /* 0x000fe40008ffe4ff */
[----:B------:R-:W-:Y:S02]  /*2c60*/  IADD3.X R64, R64, UR5, RZ, P2, !PT ;  /* 0x0000000540407c10 */ /* 0x000fe400097fe4ff */
[----:B------:R-:W-:Y:S02]  /*2c70*/  IADD3 R113, P5, R113, UR11, RZ ;  /* 0x0000000b71717c10 */ /* 0x000fe4000ffbe0ff */
[----:B------:R-:W-:Y:S02]  /*2c80*/  IADD3 R117, P6, R117, UR11, RZ ;  /* 0x0000000b75757c10 */ /* 0x000fe4000ffde0ff */
[----:B------:R-:W-:-:S02]  /*2c90*/  IADD3 R121, P0, R121, UR11, RZ ;  /* 0x0000000b79797c10 */ /* 0x000fc4000ff1e0ff */
[----:B------:R-:W-:Y:S02]  /*2ca0*/  IADD3 R125, P1, R125, UR11, RZ ;  /* 0x0000000b7d7d7c10 */ /* 0x000fe4000ff3e0ff */
[----:B------:R-:W-:Y:S02]  /*2cb0*/  IADD3 R66, P2, R66, UR11, RZ ;  /* 0x0000000b42427c10 */ /* 0x000fe4000ff5e0ff */
[----:B------:R-:W-:Y:S01]  /*2cc0*/  IADD3.X R68, R68, UR5, RZ, P3, !PT ;  /* 0x0000000544447c10 */ /* 0x000fe20009ffe4ff */
[----:B------:R-:W-:Y:S01]  /*2cd0*/  UIADD3 UR10, UR10, -0x20, URZ ;  /* 0xffffffe00a0a7890 */ /* 0x000fe2000fffe03f */
[----:B------:R-:W-:Y:S02]  /*2ce0*/  IADD3 R73, P3, R8, R73, RZ ;  /* 0x0000004908497210 */ /* 0x000fe40007f7e0ff */
[----:B------:R-:W-:Y:S02]  /*2cf0*/  IADD3.X R69, R69, UR5, RZ, P5, !PT ;  /* 0x0000000545457c10 */ /* 0x000fe4000affe4ff */
[----:B------:R-:W-:-:S02]  /*2d00*/  IADD3.X R67, R67, UR5, RZ, P6, !PT ;  /* 0x0000000543437c10 */ /* 0x000fc4000b7fe4ff */
[----:B------:R-:W-:Y:S02]  /*2d10*/  IADD3.X R65, R65, UR5, RZ, P0, !PT ;  /* 0x0000000541417c10 */ /* 0x000fe400087fe4ff */
[----:B------:R-:W-:Y:S02]  /*2d20*/  IADD3.X R63, R63, UR5, RZ, P1, !PT ;  /* 0x000000053f3f7c10 */ /* 0x000fe40008ffe4ff */
[----:B------:R-:W-:Y:S02]  /*2d30*/  IADD3.X R61, R61, UR5, RZ, P2, !PT ;  /* 0x000000053d3d7c10 */ /* 0x000fe400097fe4ff */
[----:B------:R-:W-:Y:S01]  /*2d40*/  LEA.HI.X.SX32 R59, R8, R59, 0x1, P3 ;  /* 0x0000003b083b7211 */ /* 0x000fe200018f0eff */
[----:B------:R-:W-:Y:S02]  /*2d50*/  WARPGROUP.DEPBAR.LE gsb0, 0x0 ;  /* 0x00008000000079c5 */ /* 0x000fe40000010000 */
[----:B0-----:R-:W-:Y:S05]  /*2d60*/  @P4 BRA `(.L_x_1) ;  /* 0xfffffff0000c4947 */ /* 0x001fea000383ffff */
.L_x_0:
[C---:B------:R-:W-:Y:S01]  /*2d70*/  IMAD.SHL.U32 R3, R0.reuse, 0x10, RZ ;  /* 0x0000001000037824 */ /* 0x040fe200078e00ff */
[----:B------:R-:W-:Y:S01]  /*2d80*/  F2FP.SATFINITE.E4M3.F32.PACK_AB_MERGE_C R24, R25, R24, RZ ;  /* 0x000000181918723e */ /* 0x000fe200048070ff */
[C---:B------:R-:W-:Y:S01]  /*2d90*/  IMAD.SHL.U32 R4, R0.reuse, 0x80, RZ ;  /* 0x0000008000047824 */ /* 0x040fe200078e00ff */
[----:B------:R-:W-:Y:S01]  /*2da0*/  F2FP.SATFINITE.E4M3.F32.PACK_AB_MERGE_C R26, R27, R26, RZ ;  /* 0x0000001a1b1a723e */ /* 0x000fe200048070ff */
[----:B------:R-:W-:Y:S01]  /*2db0*/  IMAD.SHL.U32 R0, R0, 0x8, RZ ;  /* 0x0000000800007824 */ /* 0x000fe200078e00ff */
[----:B------:R-:W-:Y:S01]  /*2dc0*/  F2FP.SATFINITE.E4M3.F32.PACK_AB_MERGE_C R28, R29, R28, RZ ;  /* 0x0000001c1d1c723e */ /* 0x000fe200048070ff */
[----:B------:R-:W-:Y:S01]  /*2dd0*/  BAR.SYNC.DEFER_BLOCKING 0x0 ;  /* 0x0000000000007b1d */ /* 0x000fe20000010000 */
[----:B------:R-:W-:Y:S01]  /*2de0*/  F2FP.SATFINITE.E4M3.F32.PACK_AB_MERGE_C R30, R31, R30, RZ ;  /* 0x0000001e1f1e723e */ /* 0x000fe200048070ff */
[----:B------:R-:W-:Y:S01]  /*2df0*/  USHF.L.U32 UR9, UR9, 0x6, URZ ;  /* 0x0000000609097899 */ /* 0x000fe2000800063f */
[----:B------:R-:W-:Y:S02]  /*2e00*/  F2FP.SATFINITE.E4M3.F32.PACK_AB_MERGE_C R32, R33, R32, RZ ;  /* 0x000000202120723e */ /* 0x000fe400048070ff */
[----:B------:R-:W-:Y:S01]  /*2e10*/  F2FP.SATFINITE.E4M3.F32.PACK_AB_MERGE_C R34, R35, R34, RZ ;  /* 0x000000222322723e */ /* 0x000fe200048070ff */
[----:B------:R-:W-:Y:S01]  /*2e20*/  ULOP3.LUT UR9, UR9, 0x40, URZ, 0xc0, !UPT ;  /* 0x0000004009097892 */ /* 0x000fe2000f8ec03f */
[----:B------:R-:W-:Y:S01]  /*2e30*/  LOP3.LUT R3, R3, 0x70, RZ, 0xc0, !PT ;  /* 0x0000007003037812 */ /* 0x000fe200078ec0ff */
[----:B------:R-:W-:Y:S01]  /*2e40*/  ULDC.64 UR6, c[0x0][0x228] ;  /* 0x00008a0000067ab9 */ /* 0x000fe20000000a00 */
[----:B------:R-:W-:Y:S01]  /*2e50*/  LOP3.LUT R4, R4, 0x400, RZ, 0xc0, !PT ;  /* 0x0000040004047812 */ /* 0x000fe200078ec0ff */
[----:B------:R-:W-:Y:S01]  /*2e60*/  ULDC UR4, c[0x0][0x244] ;  /* 0x0000910000047ab9 */ /* 0x000fe20000000800 */
[----:B------:R-:W-:-:S02]  /*2e70*/  LOP3.LUT R24, R24, 0xffff, RZ, 0xc0, !PT ;  /* 0x0000ffff18187812 */ /* 0x000fc400078ec0ff */
[----:B------:R-:W-:Y:S02]  /*2e80*/  LOP3.LUT R26, R26, 0xffff, RZ, 0xc0, !PT ;  /* 0x0000ffff1a1a7812 */ /* 0x000fe400078ec0ff */
[----:B------:R-:W-:Y:S02]  /*2e90*/  LOP3.LUT R32, R32, 0xffff, RZ, 0xc0, !PT ;  /* 0x0000ffff20207812 */ /* 0x000fe400078ec0ff */
[----:B------:R-:W-:Y:S02]  /*2ea0*/  LOP3.LUT R34, R34, 0xffff, RZ, 0xc0, !PT ;  /* 0x0000ffff22227812 */ /* 0x000fe400078ec0ff */
[----:B------:R-:W-:Y:S02]  /*2eb0*/  LOP3.LUT R11, R28, 0xffff, RZ, 0xc0, !PT ;  /* 0x0000ffff1c0b7812 */ /* 0x000fe400078ec0ff */
[----:B------:R-:W-:Y:S02]  /*2ec0*/  LOP3.LUT R15, R30, 0xffff, RZ, 0xc0, !PT ;  /* 0x0000ffff1e0f7812 */ /* 0x000fe400078ec0ff */
[----:B------:R-:W-:-:S02]  /*2ed0*/  IADD3 R3, R4, UR8, R3 ;  /* 0x0000000804037c10 */ /* 0x000fc4000fffe003 */
[----:B------:R-:W-:Y:S02]  /*2ee0*/  LOP3.LUT R0, R0, 0x380, RZ, 0xc0, !PT ;  /* 0x0000038000007812 */ /* 0x000fe400078ec0ff */
[--C-:B------:R-:W-:Y:S02]  /*2ef0*/  PRMT R5, R32, 0x3340, R1.reuse ;  /* 0x0000334020057816 */ /* 0x100fe40000000001 */
[----:B------:R-:W-:Y:S01]  /*2f00*/  PRMT R7, R34, 0x3340, R1 ;  /* 0x0000334022077816 */ /* 0x000fe20000000001 */
[----:B------:R-:W-:Y:S01]  /*2f10*/  IMAD.IADD R16, R0, 0x1, R3 ;  /* 0x0000000100107824 */ /* 0x000fe200078e0203 */
[----:B------:R-:W-:Y:S02]  /*2f20*/  PRMT R4, R24, 0x3340, R11 ;  /* 0x0000334018047816 */ /* 0x000fe4000000000b */
[----:B------:R-:W-:Y:S02]  /*2f30*/  PRMT R6, R26, 0x3340, R15 ;  /* 0x000033401a067816 */ /* 0x000fe4000000000f */
[----:B------:R-:W-:-:S02]  /*2f40*/  PRMT R9, R4, 0x5410, R5 ;  /* 0x0000541004097816 */ /* 0x000fc40000000005 */
[----:B------:R-:W-:Y:S02]  /*2f50*/  PRMT R13, R6, 0x5410, R7 ;  /* 0x00005410060d7816 */ /* 0x000fe40000000007 */
[----:B------:R-:W-:Y:S02]  /*2f60*/  SHF.R.U32.HI R0, RZ, 0x8, R24 ;  /* 0x00000008ff007819 */ /* 0x000fe40000011618 */
[----:B------:R-:W-:Y:S02]  /*2f70*/  SHF.R.U32.HI R4, RZ, 0x8, R11 ;  /* 0x00000008ff047819 */ /* 0x000fe4000001160b */
[----:B------:R-:W-:Y:S02]  /*2f80*/  SHF.R.U32.HI R6, RZ, 0x8, R32 ;  /* 0x00000008ff067819 */ /* 0x000fe40000011620 */
[----:B------:R-:W-:Y:S02]  /*2f90*/  SHF.R.U32.HI R3, RZ, 0x8, R26 ;  /* 0x00000008ff037819 */ /* 0x000fe4000001161a */
[----:B------:R-:W-:-:S02]  /*2fa0*/  SHF.R.U32.HI R5, RZ, 0x8, R15 ;  /* 0x00000008ff057819 */ /* 0x000fc4000001160f */
[----:B------:R-:W-:Y:S02]  /*2fb0*/  SHF.R.U32.HI R7, RZ, 0x8, R34 ;  /* 0x00000008ff077819 */ /* 0x000fe40000011622 */
[----:B------:R-:W-:Y:S02]  /*2fc0*/  LOP3.LUT R11, R0, 0xffff, RZ, 0xc0, !PT ;  /* 0x0000ffff000b7812 */ /* 0x000fe400078ec0ff */
[----:B------:R-:W-:Y:S02]  /*2fd0*/  LOP3.LUT R4, R4, 0xffff, RZ, 0xc0, !PT ;  /* 0x0000ffff04047812 */ /* 0x000fe400078ec0ff */
[----:B------:R-:W-:Y:S02]  /*2fe0*/  LOP3.LUT R6, R6, 0xffff, RZ, 0xc0, !PT ;  /* 0x0000ffff06067812 */ /* 0x000fe400078ec0ff */
[----:B------:R-:W-:Y:S02]  /*2ff0*/  LOP3.LUT R5, R5, 0xffff, RZ, 0xc0, !PT ;  /* 0x0000ffff05057812 */ /* 0x000fe400078ec0ff */
[----:B------:R-:W-:-:S02]  /*3000*/  LOP3.LUT R0, R3, 0xffff, RZ, 0xc0, !PT ;  /* 0x0000ffff03007812 */ /* 0x000fc400078ec0ff */
[----:B------:R-:W-:Y:S02]  /*3010*/  LOP3.LUT R7, R7, 0xffff, RZ, 0xc0, !PT ;  /* 0x0000ffff07077812 */ /* 0x000fe400078ec0ff */
[----:B------:R-:W-:Y:S02]  /*3020*/  F2FP.SATFINITE.E4M3.F32.PACK_AB_MERGE_C R36, R37, R36, RZ ;  /* 0x000000242524723e */ /* 0x000fe400048070ff */
[----:B------:R-:W-:Y:S02]  /*3030*/  F2FP.SATFINITE.E4M3.F32.PACK_AB_MERGE_C R38, R39, R38, RZ ;  /* 0x000000262726723e */ /* 0x000fe400048070ff */
[----:B------:R-:W-:Y:S02]  /*3040*/  PRMT R4, R11, 0x3340, R4 ;  /* 0x000033400b047816 */ /* 0x000fe40000000004 */
[----:B------:R-:W-:Y:S02]  /*3050*/  PRMT R3, R6, 0x3340, R1 ;  /* 0x0000334006037816 */ /* 0x000fe40000000001 */
[----:B------:R-:W-:-:S02]  /*3060*/  PRMT R0, R0, 0x3340, R5 ;  /* 0x0000334000007816 */ /* 0x000fc40000000005 */
[----:B------:R-:W-:Y:S02]  /*3070*/  PRMT R7, R7, 0x3340, R2 ;  /* 0x0000334007077816 */ /* 0x000fe40000000002 */
[----:B------:R-:W-:Y:S02]  /*3080*/  LOP3.LUT R36, R36, 0xffff, RZ, 0xc0, !PT ;  /* 0x0000ffff24247812 */ /* 0x000fe400078ec0ff */
[----:B------:R-:W-:Y:S02]  /*3090*/  PRMT R3, R4, 0x5410, R3 ;  /* 0x0000541004037816 */ /* 0x000fe40000000003 */
[----:B------:R-:W-:Y:S02]  /*30a0*/  PRMT R7, R0, 0x5410, R7 ;  /* 0x0000541000077816 */ /* 0x000fe40000000007 */
[----:B------:R-:W-:Y:S02]  /*30b0*/  LOP3.LUT R38, R38, 0xffff, RZ, 0xc0, !PT ;  /* 0x0000ffff26267812 */ /* 0x000fe400078ec0ff */
[----:B------:R-:W-:-:S02]  /*30c0*/  PRMT R4, R9, 0x4210, R36 ;  /* 0x0000421009047816 */ /* 0x000fc40000000024 */
[----:B------:R-:W-:Y:S02]  /*30d0*/  PRMT R5, R3, 0x5210, R36 ;  /* 0x0000521003057816 */ /* 0x000fe40000000024 */
[--C-:B------:R-:W-:Y:S02]  /*30e0*/  PRMT R6, R13, 0x4210, R38.reuse ;  /* 0x000042100d067816 */ /* 0x100fe40000000026 */
[----:B------:R-:W-:Y:S02]  /*30f0*/  PRMT R7, R7, 0x5210, R38 ;  /* 0x0000521007077816 */ /* 0x000fe40000000026 */
[----:B------:R-:W-:Y:S02]  /*3100*/  F2FP.SATFINITE.E4M3.F32.PACK_AB_MERGE_C R42, R43, R42, RZ ;  /* 0x0000002a2b2a723e */ /* 0x000fe400048070ff */
[----:B------:R-:W-:Y:S01]  /*3110*/  F2FP.SATFINITE.E4M3.F32.PACK_AB_MERGE_C R46, R47, R46, RZ ;  /* 0x0000002e2f2e723e */ /* 0x000fe200048070ff */
[----:B------:R0:W-:Y:S01]  /*3120*/  STSM.16.M88.4 [R16], R4 ;  /* 0x0000000410007844 */ /* 0x0001e20000000200 */
[----:B------:R-:W-:-:S02]  /*3130*/  F2FP.SATFINITE.E4M3.F32.PACK_AB_MERGE_C R50, R51, R50, RZ ;  /* 0x000000323332723e */ /* 0x000fc400048070ff */
[----:B------:R-:W-:Y:S02]  /*3140*/  LOP3.LUT R42, R42, 0xffff, RZ, 0xc0, !PT ;  /* 0x0000ffff2a2a7812 */ /* 0x000fe400078ec0ff */
[----:B------:R-:W-:Y:S02]  /*3150*/  LOP3.LUT R50, R50, 0xffff, RZ, 0xc0, !PT ;  /* 0x0000ffff32327812 */ /* 0x000fe400078ec0ff */
[----:B------:R-:W-:Y:S02]  /*3160*/  LOP3.LUT R15, R46, 0xffff, RZ, 0xc0, !PT ;  /* 0x0000ffff2e0f7812 */ /* 0x000fe400078ec0ff */
[----:B------:R-:W-:Y:S02]  /*3170*/  F2FP.SATFINITE.E4M3.F32.PACK_AB_MERGE_C R44, R45, R44, RZ ;  /* 0x0000002c2d2c723e */ /* 0x000fe400048070ff */
[----:B------:R-:W-:Y:S02]  /*3180*/  PRMT R9, R50, 0x3340, R1 ;  /* 0x0000334032097816 */ /* 0x000fe40000000001 */
[----:B------:R-:W-:-:S02]  /*3190*/  PRMT R8, R42, 0x3340, R15 ;  /* 0x000033402a087816 */ /* 0x000fc4000000000f */
[----:B------:R-:W-:Y:S02]  /*31a0*/  LOP3.LUT R11, R44, 0xffff, RZ, 0xc0, !PT ;  /* 0x0000ffff2c0b7812 */ /* 0x000fe400078ec0ff */
[----:B------:R-:W-:Y:S02]  /*31b0*/  F2FP.SATFINITE.E4M3.F32.PACK_AB_MERGE_C R40, R41, R40, RZ ;  /* 0x000000282928723e */ /* 0x000fe400048070ff */
[----:B------:R-:W-:Y:S02]  /*31c0*/  F2FP.SATFINITE.E4M3.F32.PACK_AB_MERGE_C R48, R49, R48, RZ ;  /* 0x000000303130723e */ /* 0x000fe400048070ff */
[----:B------:R-:W-:Y:S02]  /*31d0*/  PRMT R19, R8, 0x5410, R9 ;  /* 0x0000541008137816 */ /* 0x000fe40000000009 */
[----:B------:R-:W-:Y:S02]  /*31e0*/  SHF.R.U32.HI R8, RZ, 0x8, R11 ;  /* 0x00000008ff087819 */ /* 0x000fe4000001160b */
[----:B------:R-:W-:-:S02]  /*31f0*/  LOP3.LUT R40, R40, 0xffff, RZ, 0xc0, !PT ;  /* 0x0000ffff28287812 */ /* 0x000fc400078ec0ff */
[----:B------:R-:W-:Y:S02]  /*3200*/  LOP3.LUT R48, R48, 0xffff, RZ, 0xc0, !PT ;  /* 0x0000ffff30307812 */ /* 0x000fe400078ec0ff */
[----:B------:R-:W-:Y:S02]  /*3210*/  LEA R60, R60, UR8, 0x4 ;  /* 0x000000083c3c7c11 */ /* 0x000fe4000f8e20ff */
[----:B------:R-:W-:Y:S02]  /*3220*/  PRMT R3, R48, 0x3340, R1 ;  /* 0x0000334030037816 */ /* 0x000fe40000000001 */
[----:B------:R-:W-:Y:S02]  /*3230*/  PRMT R0, R40, 0x3340, R11 ;  /* 0x0000334028007816 */ /* 0x000fe4000000000b */
[----:B------:R-:W-:Y:S01]  /*3240*/  LOP3.LUT R18, R8, 0xffff, RZ, 0xc0, !PT ;  /* 0x0000ffff08127812 */ /* 0x000fe200078ec0ff */
[----:B------:R-:W-:Y:S01]  /*3250*/  BAR.SYNC.DEFER_BLOCKING 0x0 ;  /* 0x0000000000007b1d */ /* 0x000fe20000010000 */
[----:B------:R-:W-:-:S02]  /*3260*/  PRMT R17, R0, 0x5410, R3 ;  /* 0x0000541000117816 */ /* 0x000fc40000000003 */
[----:B------:R-:W-:Y:S02]  /*3270*/  SHF.R.U32.HI R13, RZ, 0x8, R15 ;  /* 0x00000008ff0d7819 */ /* 0x000fe4000001160f */
[----:B------:R-:W-:-:S03]  /*3280*/  SHF.R.U32.HI R0, RZ, 0x8, R40 ;  /* 0x00000008ff007819 */ /* 0x000fc60000011628 */
[----:B------:R-:W1:Y:S01]  /*3290*/  LDC R3, c[0x0][0x248] ;  /* 0x00009200ff037b82 */ /* 0x000e620000000800 */
[----:B------:R-:W-:Y:S02]  /*32a0*/  SHF.R.U32.HI R14, RZ, 0x8, R48 ;  /* 0x00000008ff0e7819 */ /* 0x000fe40000011630 */
[----:B------:R-:W-:Y:S02]  /*32b0*/  SHF.R.U32.HI R12, RZ, 0x8, R42 ;  /* 0x00000008ff0c7819 */ /* 0x000fe4000001162a */
[----:B------:R-:W-:Y:S02]  /*32c0*/  SHF.R.U32.HI R15, RZ, 0x8, R50 ;  /* 0x00000008ff0f7819 */ /* 0x000fe40000011632 */
[----:B0-----:R-:W-:Y:S02]  /*32d0*/  LOP3.LUT R5, R0, 0xffff, RZ, 0xc0, !PT ;  /* 0x0000ffff00057812 */ /* 0x001fe400078ec0ff */
[----:B------:R-:W-:Y:S02]  /*32e0*/  LOP3.LUT R14, R14, 0xffff, RZ, 0xc0, !PT ;  /* 0x0000ffff0e0e7812 */ /* 0x000fe400078ec0ff */
[----:B------:R-:W-:-:S02]  /*32f0*/  LOP3.LUT R13, R13, 0xffff, RZ, 0xc0, !PT ;  /* 0x0000ffff0d0d7812 */ /* 0x000fc400078ec0ff */
[----:B------:R-:W-:Y:S02]  /*3300*/  LOP3.LUT R12, R12, 0xffff, RZ, 0xc0, !PT ;  /* 0x0000ffff0c0c7812 */ /* 0x000fe400078ec0ff */
[----:B------:R-:W-:Y:S02]  /*3310*/  LOP3.LUT R15, R15, 0xffff, RZ, 0xc0, !PT ;  /* 0x0000ffff0f0f7812 */ /* 0x000fe400078ec0ff */
[----:B------:R-:W-:Y:S01]  /*3320*/  F2FP.SATFINITE.E4M3.F32.PACK_AB_MERGE_C R52, R53, R52, RZ ;  /* 0x000000343534723e */ /* 0x000fe200048070ff */
[----:B------:R-:W0:Y:S01]  /*3330*/  LDS.128 R8, [R60] ;  /* 0x000000003c087984 */ /* 0x000e220000000c00 */
[----:B------:R-:W-:Y:S02]  /*3340*/  F2FP.SATFINITE.E4M3.F32.PACK_AB_MERGE_C R54, R55, R54, RZ ;  /* 0x000000363736723e */ /* 0x000fe400048070ff */
[----:B------:R-:W-:Y:S02]  /*3350*/  PRMT R5, R5, 0x3340, R18 ;  /* 0x0000334005057816 */ /* 0x000fe40000000012 */
[----:B------:R-:W-:-:S02]  /*3360*/  PRMT R14, R14, 0x3340, R1 ;  /* 0x000033400e0e7816 */ /* 0x000fc40000000001 */
[----:B------:R-:W-:Y:S02]  /*3370*/  PRMT R12, R12, 0x3340, R13 ;  /* 0x000033400c0c7816 */ /* 0x000fe4000000000d */
[----:B------:R-:W-:Y:S02]  /*3380*/  PRMT R15, R15, 0x3340, R2 ;  /* 0x000033400f0f7816 */ /* 0x000fe40000000002 */
[----:B------:R-:W-:Y:S02]  /*3390*/  PRMT R21, R5, 0x5410, R14 ;  /* 0x0000541005157816 */ /* 0x000fe4000000000e */
[----:B------:R-:W-:Y:S02]  /*33a0*/  LOP3.LUT R52, R52, 0xffff, RZ, 0xc0, !PT ;  /* 0x0000ffff34347812 */ /* 0x000fe400078ec0ff */
[----:B------:R-:W-:Y:S02]  /*33b0*/  PRMT R15, R12, 0x5410, R15 ;  /* 0x000054100c0f7816 */ /* 0x000fe4000000000f */
[----:B------:R-:W-:-:S02]  /*33c0*/  LOP3.LUT R54, R54, 0xffff, RZ, 0xc0, !PT ;  /* 0x0000ffff36367812 */ /* 0x000fc400078ec0ff */
[--C-:B------:R-:W-:Y:S02]  /*33d0*/  PRMT R20, R17, 0x4210, R52.reuse ;  /* 0x0000421011147816 */ /* 0x100fe40000000034 */
[----:B------:R-:W-:Y:S02]  /*33e0*/  PRMT R21, R21, 0x5210, R52 ;  /* 0x0000521015157816 */ /* 0x000fe40000000034 */
[--C-:B------:R-:W-:Y:S02]  /*33f0*/  PRMT R22, R19, 0x4210, R54.reuse ;  /* 0x0000421013167816 */ /* 0x100fe40000000036 */
[----:B------:R-:W-:Y:S01]  /*3400*/  PRMT R23, R15, 0x5210, R54 ;  /* 0x000052100f177816 */ /* 0x000fe20000000036 */
[----:B------:R-:W-:Y:S01]  /*3410*/  BAR.SYNC.DEFER_BLOCKING 0x0 ;  /* 0x0000000000007b1d */ /* 0x000fe20000010000 */
[----:B------:R-:W-:Y:S02]  /*3420*/  LOP3.LUT R62, R75, UR9, R62, 0xfe, !PT ;  /* 0x000000094b3e7c12 */ /* 0x000fe4000f8efe3e */
[C---:B------:R-:W-:Y:S01]  /*3430*/  ISETP.GE.AND P0, PT, R2.reuse, UR6, PT ;  /* 0x0000000602007c0c */ /* 0x040fe2000bf06270 */
[----:B------:R-:W-:Y:S01]  /*3440*/  IMAD R2, R2, UR4, RZ ;  /* 0x0000000402027c24 */ /* 0x000fe2000f8e02ff */
[C---:B------:R-:W-:Y:S01]  /*3450*/  LOP3.LUT R0, R62.reuse, 0x6, RZ, 0xfc, !PT ;  /* 0x000000063e007812 */ /* 0x040fe200078efcff */
[----:B------:R-:W-:Y:S01]  /*3460*/  ULDC.64 UR4, c[0x0][0x220] ;  /* 0x0000880000047ab9 */ /* 0x000fe20000000a00 */
[C---:B------:R-:W-:Y:S01]  /*3470*/  LOP3.LUT R4, R62.reuse, 0x4, RZ, 0xfc, !PT ;  /* 0x000000043e047812 */ /* 0x040fe200078efcff */
[----:B-1----:R-:W-:Y:S01]  /*3480*/  IMAD R5, R62, R3, RZ ;  /* 0x000000033e057224 */ /* 0x002fe200078e02ff */
[----:B------:R-:W-:-:S02]  /*3490*/  ISETP.LT.AND P3, PT, R0, UR7, !P0 ;  /* 0x0000000700007c0c */ /* 0x000fc4000c761270 */
[----:B------:R-:W-:Y:S01]  /*34a0*/  IADD3 R0, P1, R2, UR4, RZ ;  /* 0x0000000402007c10 */ /* 0x000fe2000ff3e0ff */
[C---:B------:R-:W-:Y:S01]  /*34b0*/  IMAD R13, R3.reuse, 0x2, R5 ;  /* 0x00000002030d7824 */ /* 0x040fe200078e0205 */
[----:B------:R-:W-:Y:S02]  /*34c0*/  LOP3.LUT R6, R62, 0x2, RZ, 0xfc, !PT ;  /* 0x000000023e067812 */ /* 0x000fe400078efcff */
[----:B------:R-:W-:Y:S01]  /*34d0*/  LEA.HI.X.SX32 R2, R2, UR5, 0x1, P1 ;  /* 0x0000000502027c11 */ /* 0x000fe200088f0eff */
[C---:B------:R-:W-:Y:S01]  /*34e0*/  IMAD R15, R3.reuse, 0x2, R13 ;  /* 0x00000002030f7824 */ /* 0x040fe200078e020d */
[----:B------:R-:W-:Y:S02]  /*34f0*/  ISETP.LT.AND P1, PT, R62, UR7, !P0 ;  /* 0x000000073e007c0c */ /* 0x000fe4000c721270 */
[----:B------:R-:W-:Y:S01]  /*3500*/  ISETP.LT.AND P4, PT, R4, UR7, !P0 ;  /* 0x0000000704007c0c */ /* 0x000fe2000c781270 */
[----:B------:R-:W-:Y:S01]  /*3510*/  IMAD R17, R3, 0x2, R15 ;  /* 0x0000000203117824 */ /* 0x000fe200078e020f */
[----:B------:R-:W-:-:S02]  /*3520*/  IADD3 R4, P6, R5, R0, RZ ;  /* 0x0000000005047210 */ /* 0x000fc40007fde0ff */
[----:B------:R-:W-:Y:S01]  /*3530*/  ISETP.LT.AND P5, PT, R6, UR7, !P0 ;  /* 0x0000000706007c0c */ /* 0x000fe2000c7a1270 */
[----:B------:R1:W-:Y:S01]  /*3540*/  STSM.16.M88.4 [R16], R20 ;  /* 0x0000001410007844 */ /* 0x0003e20000000200 */
[----:B------:R-:W-:Y:S02]  /*3550*/  LOP3.LUT R6, R62, 0x8, RZ, 0xfc, !PT ;  /* 0x000000083e067812 */ /* 0x000fe400078efcff */
[----:B------:R-:W-:Y:S02]  /*3560*/  LEA.HI.X.SX32 R5, R5, R2, 0x1, P6 ;  /* 0x0000000205057211 */ /* 0x000fe400030f0eff */
[----:B0-----:R-:W-:Y:S01]  /*3570*/  PRMT R19, R8, 0x7770, RZ ;  /* 0x0000777008137816 */ /* 0x001fe200000000ff */
[----:B------:R-:W-:Y:S01]  /*3580*/  BAR.SYNC.DEFER_BLOCKING 0x0 ;  /* 0x0000000000007b1d */ /* 0x000fe20000010000 */
[----:B------:R-:W-:Y:S02]  /*3590*/  ISETP.LT.AND P2, PT, R6, UR7, !P0 ;  /* 0x0000000706007c0c */ /* 0x000fe4000c741270 */
[----:B------:R-:W-:-:S02]  /*35a0*/  LOP3.LUT R7, R62, 0xa, RZ, 0xfc, !PT ;  /* 0x0000000a3e077812 */ /* 0x000fc400078efcff */
[----:B------:R-:W-:Y:S02]  /*35b0*/  IADD3 R6, P6, R13, R0, RZ ;  /* 0x000000000d067210 */ /* 0x000fe40007fde0ff */
[----:B------:R-:W-:Y:S02]  /*35c0*/  LOP3.LUT R14, R62, 0xc, RZ, 0xfc, !PT ;  /* 0x0000000c3e0e7812 */ /* 0x000fe400078efcff */
[C---:B------:R-:W-:Y:S02]  /*35d0*/  PRMT R25, R10.reuse, 0x7771, RZ ;  /* 0x000077710a197816 */ /* 0x040fe400000000ff */
[----:B-1----:R-:W-:Y:S02]  /*35e0*/  PRMT R21, R9, 0x7770, RZ ;  /* 0x0000777009157816 */ /* 0x002fe400000000ff */
[----:B------:R-:W-:Y:S02]  /*35f0*/  PRMT R23, R10, 0x7770, RZ ;  /* 0x000077700a177816 */ /* 0x000fe400000000ff */
[----:B------:R-:W-:-:S02]  /*3600*/  LOP3.LUT R16, R62, 0x10, RZ, 0xfc, !PT ;  /* 0x000000103e107812 */ /* 0x000fc400078efcff */
[----:B------:R-:W-:Y:S01]  /*3610*/  LOP3.LUT R18, R62, 0x1e, RZ, 0xfc, !PT ;  /* 0x0000001e3e127812 */ /* 0x000fe200078efcff */
[----:B------:R0:W-:Y:S01]  /*3620*/  @P1 STG.E.U8 desc[UR12][R4.64], R19 ;  /* 0x0000001304001986 */ /* 0x0001e2000c10110c */
[----:B------:R-:W-:Y:S02]  /*3630*/  ISETP.LT.AND P1, PT, R7, UR7, !P0 ;  /* 0x0000000707007c0c */ /* 0x000fe4000c721270 */
[----:B------:R-:W-:Y:S02]  /*3640*/  LEA.HI.X.SX32 R7, R13, R2, 0x1, P6 ;  /* 0x000000020d077211 */ /* 0x000fe400030f0eff */
[----:B------:R-:W-:-:S03]  /*3650*/  IADD3 R12, P6, R15, R0, RZ ;  /* 0x000000000f0c7210 */ /* 0x000fc60007fde0ff */
[----:B------:R1:W-:Y:S01]  /*3660*/  @P5 STG.E.U8 desc[UR12][R6.64], R21 ;  /* 0x0000001506005986 */ /* 0x0003e2000c10110c */
[----:B------:R-:W-:Y:S02]  /*3670*/  LEA.HI.X.SX32 R13, R15, R2, 0x1, P6 ;  /* 0x000000020f0d7211 */ /* 0x000fe400030f0eff */
[----:B------:R-:W-:Y:S01]  /*3680*/  ISETP.LT.AND P5, PT, R14, UR7, !P0 ;  /* 0x000000070e007c0c */ /* 0x000fe2000c7a1270 */
[----:B0-----:R-:W-:Y:S01]  /*3690*/  IMAD R19, R3, 0x2, R17 ;  /* 0x0000000203137824 */ /* 0x001fe200078e0211 */
[C---:B------:R-:W-:Y:S01]  /*36a0*/  IADD3 R4, P6, R17.reuse, R0, RZ ;  /* 0x0000000011047210 */ /* 0x040fe20007fde0ff */
[----:B------:R0:W-:Y:S01]  /*36b0*/  @P4 STG.E.U8 desc[UR12][R12.64], R23 ;  /* 0x000000170c004986 */ /* 0x0001e2000c10110c */
[----:B------:R-:W-:Y:S02]  /*36c0*/  LOP3.LUT R14, R62, 0xe, RZ, 0xfc, !PT ;  /* 0x0000000e3e0e7812 */ /* 0x000fe400078efcff */
[----:B------:R-:W-:Y:S02]  /*36d0*/  LEA.HI.X.SX32 R5, R17, R2, 0x1, P6 ;  /* 0x0000000211057211 */ /* 0x000fe400030f0eff */
[----:B------:R-:W-:-:S02]  /*36e0*/  ISETP.LT.AND P4, PT, R14, UR7, !P0 ;  /* 0x000000070e007c0c */ /* 0x000fc4000c781270 */
[----:B------:R-:W-:Y:S02]  /*36f0*/  IADD3 R14, P6, R19, R0, RZ ;  /* 0x00000000130e7210 */ /* 0x000fe40007fde0ff */
[----:B------:R-:W-:Y:S02]  /*3700*/  PRMT R17, R11, 0x7770, RZ ;  /* 0x000077700b117816 */ /* 0x000fe400000000ff */
[----:B------:R-:W-:Y:S01]  /*3710*/  LEA.HI.X.SX32 R15, R19, R2, 0x1, P6 ;  /* 0x00000002130f7211 */ /* 0x000fe200030f0eff */
[C---:B------:R-:W-:Y:S01]  /*3720*/  IMAD R19, R3.reuse, 0x2, R19 ;  /* 0x0000000203137824 */ /* 0x040fe200078e0213 */
[----:B-1----:R-:W-:Y:S01]  /*3730*/  PRMT R21, R8, 0x7771, RZ ;  /* 0x0000777108157816 */ /* 0x002fe200000000ff */
[----:B------:R1:W-:Y:S01]  /*3740*/  @P3 STG.E.U8 desc[UR12][R4.64], R17 ;  /* 0x0000001104003986 */ /* 0x0003e2000c10110c */
[----:B------:R-:W-:Y:S01]  /*3750*/  LOP3.LUT R7, R62, 0x12, RZ, 0xfc, !PT ;  /* 0x000000123e077812 */ /* 0x000fe200078efcff */
[----:B0-----:R-:W-:Y:S01]  /*3760*/  IMAD R13, R3, 0x2, R19 ;  /* 0x00000002030d7824 */ /* 0x001fe200078e0213 */
[----:B------:R-:W-:Y:S01]  /*3770*/  IADD3 R6, P6, R19, R0, RZ ;  /* 0x0000000013067210 */ /* 0x000fe20007fde0ff */
[----:B------:R0:W-:Y:S01]  /*3780*/  @P2 STG.E.U8 desc[UR12][R14.64], R21 ;  /* 0x000000150e002986 */ /* 0x0001e2000c10110c */
[----:B------:R-:W-:-:S02]  /*3790*/  ISETP.LT.AND P2, PT, R7, UR7, !P0 ;  /* 0x0000000707007c0c */ /* 0x000fc4000c741270 */
[----:B------:R-:W-:Y:S02]  /*37a0*/  LEA.HI.X.SX32 R7, R19, R2, 0x1, P6 ;  /* 0x0000000213077211 */ /* 0x000fe400030f0eff */
[----:B------:R-:W-:Y:S02]  /*37b0*/  PRMT R23, R9, 0x7771, RZ ;  /* 0x0000777109177816 */ /* 0x000fe400000000ff */
[----:B------:R-:W-:Y:S01]  /*37c0*/  LOP3.LUT R12, R62, 0x14, RZ, 0xfc, !PT ;  /* 0x000000143e0c7812 */ /* 0x000fe200078efcff */
[----:B-1----:R-:W-:Y:S01]  /*37d0*/  IMAD R17, R3, 0x2, R13 ;  /* 0x0000000203117824 */ /* 0x002fe200078e020d */
[----:B------:R-:W-:Y:S01]  /*37e0*/  IADD3 R4, P6, R13, R0, RZ ;  /* 0x000000000d047210 */ /* 0x000fe20007fde0ff */
[----:B------:R1:W-:Y:S01]  /*37f0*/  @P1 STG.E.U8 desc[UR12][R6.64], R23 ;  /* 0x0000001706001986 */ /* 0x0003e2000c10110c */
[----:B------:R-:W-:Y:S01]  /*3800*/  ISETP.LT.AND P1, PT, R12, UR7, !P0 ;  /* 0x000000070c007c0c */ /* 0x000fe2000c721270 */
[----:B------:R-:W-:Y:S01]  /*3810*/  IMAD R19, R3, 0x2, R17 ;  /* 0x0000000203137824 */ /* 0x000fe200078e0211 */
[----:B------:R-:W-:-:S02]  /*3820*/  LEA.HI.X.SX32 R5, R13, R2, 0x1, P6 ;  /* 0x000000020d057211 */ /* 0x000fc400030f0eff */
[C---:B------:R-:W-:Y:S02]  /*3830*/  IADD3 R12, P6, R17.reuse, R0, RZ ;  /* 0x00000000110c7210 */ /* 0x040fe40007fde0ff */
[----:B0-----:R-:W-:Y:S01]  /*3840*/  LOP3.LUT R14, R62, 0x16, RZ, 0xfc, !PT ;  /* 0x000000163e0e7812 */ /* 0x001fe200078efcff */
[----:B------:R0:W-:Y:S01]  /*3850*/  @P5 STG.E.U8 desc[UR12][R4.64], R25 ;  /* 0x0000001904005986 */ /* 0x0001e2000c10110c */
[----:B------:R-:W-:Y:S02]  /*3860*/  LEA.HI.X.SX32 R13, R17, R2, 0x1, P6 ;  /* 0x00000002110d7211 */ /* 0x000fe400030f0eff */
[----:B------:R-:W-:Y:S02]  /*3870*/  ISETP.LT.AND P5, PT, R14, UR7, !P0 ;  /* 0x000000070e007c0c */ /* 0x000fe4000c7a1270 */
[----:B------:R-:W-:Y:S02]  /*3880*/  IADD3 R14, P6, R19, R0, RZ ;  /* 0x00000000130e7210 */ /* 0x000fe40007fde0ff */
[----:B------:R-:W-:-:S02]  /*3890*/  PRMT R21, R11, 0x7771, RZ ;  /* 0x000077710b157816 */ /* 0x000fc400000000ff */
[----:B------:R-:W-:Y:S02]  /*38a0*/  ISETP.LT.AND P3, PT, R16, UR7, !P0 ;  /* 0x0000000710007c0c */ /* 0x000fe4000c761270 */
[----:B------:R-:W-:Y:S01]  /*38b0*/  LEA.HI.X.SX32 R15, R19, R2, 0x1, P6 ;  /* 0x00000002130f7211 */ /* 0x000fe200030f0eff */
[C---:B------:R-:W-:Y:S01]  /*38c0*/  IMAD R19, R3.reuse, 0x2, R19 ;  /* 0x0000000203137824 */ /* 0x040fe200078e0213 */
[----:B------:R-:W-:Y:S01]  /*38d0*/  LOP3.LUT R16, R62, 0x18, RZ, 0xfc, !PT ;  /* 0x000000183e107812 */ /* 0x000fe200078efcff */
[----:B------:R2:W-:Y:S01]  /*38e0*/  @P4 STG.E.U8 desc[UR12][R12.64], R21 ;  /* 0x000000150c004986 */ /* 0x0005e2000c10110c */
[----:B-1----:R-:W-:Y:S01]  /*38f0*/  PRMT R23, R8, 0x7772, RZ ;  /* 0x0000777208177816 */ /* 0x002fe200000000ff */
[----:B0-----:R-:W-:Y:S01]  /*3900*/  IMAD R5, R3, 0x2, R19 ;  /* 0x0000000203057824 */ /* 0x001fe200078e0213 */
[----:B------:R-:W-:Y:S02]  /*3910*/  ISETP.LT.AND P4, PT, R16, UR7, !P0 ;  /* 0x0000000710007c0c */ /* 0x000fe4000c781270 */
[----:B------:R-:W-:Y:S01]  /*3920*/  IADD3 R16, P6, R19, R0, RZ ;  /* 0x0000000013107210 */ /* 0x000fe20007fde0ff */
[----:B------:R-:W-:Y:S01]  /*3930*/  IMAD R7, R3, 0x2, R5 ;  /* 0x0000000203077824 */ /* 0x000fe200078e0205 */
[----:B------:R-:W-:Y:S01]  /*3940*/  LOP3.LUT R4, R62, 0x1a, RZ, 0xfc, !PT ;  /* 0x0000001a3e047812 */ /* 0x000fe200078efcff */
[----:B------:R0:W-:Y:S01]  /*3950*/  @P3 STG.E.U8 desc[UR12][R14.64], R23 ;  /* 0x000000170e003986 */ /* 0x0001e2000c10110c */
[----:B------:R-:W-:Y:S01]  /*3960*/  LEA.HI.X.SX32 R17, R19, R2, 0x1, P6 ;  /* 0x0000000213117211 */ /* 0x000fe200030f0eff */
[----:B------:R-:W-:Y:S01]  /*3970*/  IMAD R19, R3, 0x2, R7 ;  /* 0x0000000203137824 */ /* 0x000fe200078e0207 */
[----:B------:R-:W-:-:S02]  /*3980*/  ISETP.LT.AND P3, PT, R4, UR7, !P0 ;  /* 0x0000000704007c0c */ /* 0x000fc4000c761270 */
[----:B--2---:R-:W-:Y:S02]  /*3990*/  IADD3 R12, P6, R5, R0, RZ ;  /* 0x00000000050c7210 */ /* 0x004fe40007fde0ff */
[----:B------:R-:W-:Y:S02]  /*39a0*/  PRMT R25, R9, 0x7772, RZ ;  /* 0x0000777209197816 */ /* 0x000fe400000000ff */
[----:B------:R-:W-:Y:S02]  /*39b0*/  LOP3.LUT R4, R62, 0x1c, RZ, 0xfc, !PT ;  /* 0x0000001c3e047812 */ /* 0x000fe400078efcff */
[----:B------:R-:W-:Y:S01]  /*39c0*/  LEA.HI.X.SX32 R13, R5, R2, 0x1, P6 ;  /* 0x00000002050d7211 */ /* 0x000fe200030f0eff */
[----:B------:R1:W-:Y:S01]  /*39d0*/  @P2 STG.E.U8 desc[UR12][R16.64], R25 ;  /* 0x0000001910002986 */ /* 0x0003e2000c10110c */
[----:B0-----:R-:W-:Y:S02]  /*39e0*/  IADD3 R14, P6, R7, R0, RZ ;  /* 0x00000000070e7210 */ /* 0x001fe40007fde0ff */
[----:B------:R-:W-:-:S02]  /*39f0*/  PRMT R21, R10, 0x7772, RZ ;  /* 0x000077720a157816 */ /* 0x000fc400000000ff */
[----:B------:R-:W-:Y:S02]  /*3a00*/  ISETP.LT.AND P2, PT, R4, UR7, !P0 ;  /* 0x0000000704007c0c */ /* 0x000fe4000c741270 */
[----:B------:R-:W-:Y:S01]  /*3a10*/  LEA.HI.X.SX32 R15, R7, R2, 0x1, P6 ;  /* 0x00000002070f7211 */ /* 0x000fe200030f0eff */
[----:B------:R0:W-:Y:S01]  /*3a20*/  @P1 STG.E.U8 desc[UR12][R12.64], R21 ;  /* 0x000000150c001986 */ /* 0x0001e2000c10110c */
[----:B------:R-:W-:Y:S02]  /*3a30*/  ISETP.LT.AND P1, PT, R18, UR7, !P0 ;  /* 0x0000000712007c0c */ /* 0x000fe4000c721270 */
[----:B------:R-:W-:Y:S01]  /*3a40*/  IADD3 R18, P6, R19, R0, RZ ;  /* 0x0000000013127210 */ /* 0x000fe20007fde0ff */
[----:B------:R-:W2:Y:S01]  /*3a50*/  LDS.128 R4, [R60] ;  /* 0x000000003c047984 */ /* 0x000ea20000000c00 */
[----:B-1----:R-:W-:Y:S01]  /*3a60*/  IMAD R17, R3, 0x2, R19 ;  /* 0x0000000203117824 */ /* 0x002fe200078e0213 */
[----:B------:R-:W-:Y:S02]  /*3a70*/  PRMT R23, R11, 0x7772, RZ ;  /* 0x000077720b177816 */ /* 0x000fe400000000ff */
[----:B------:R-:W-:-:S02]  /*3a80*/  LEA.HI.X.SX32 R19, R19, R2, 0x1, P6 ;  /* 0x0000000213137211 */ /* 0x000fc400030f0eff */
[----:B------:R-:W-:Y:S01]  /*3a90*/  PRMT R25, R9, 0x7773, RZ ;  /* 0x0000777309197816 */ /* 0x000fe200000000ff */
[----:B------:R1:W-:Y:S01]  /*3aa0*/  @P5 STG.E.U8 desc[UR12][R14.64], R23 ;  /* 0x000000170e005986 */ /* 0x0003e2000c10110c */
[C---:B0-----:R-:W-:Y:S02]  /*3ab0*/  IADD3 R12, P6, R17.reuse, R0, RZ ;  /* 0x00000000110c7210 */ /* 0x041fe40007fde0ff */
[----:B------:R-:W-:Y:S02]  /*3ac0*/  PRMT R21, R8, 0x7773, RZ ;  /* 0x0000777308157816 */ /* 0x000fe400000000ff */
[----:B------:R-:W-:Y:S01]  /*3ad0*/  LEA.HI.X.SX32 R13, R17, R2, 0x1, P6 ;  /* 0x00000002110d7211 */ /* 0x000fe200030f0eff */
[----:B------:R-:W-:Y:S01]  /*3ae0*/  IMAD R17, R3, 0x2, R17 ;  /* 0x0000000203117824 */ /* 0x000fe200078e0211 */
[C---:B------:R-:W-:Y:S01]  /*3af0*/  LOP3.LUT R8, R62.reuse, 0x22, RZ, 0xfc, !PT ;  /* 0x000000223e087812 */ /* 0x040fe200078efcff */
[----:B------:R0:W-:Y:S01]  /*3b00*/  @P4 STG.E.U8 desc[UR12][R18.64], R21 ;  /* 0x0000001512004986 */ /* 0x0001e2000c10110c */
[----:B------:R-:W-:-:S02]  /*3b10*/  LOP3.LUT R9, R62, 0x24, RZ, 0xfc, !PT ;  /* 0x000000243e097812 */ /* 0x000fc400078efcff */
[----:B------:R-:W-:Y:S01]  /*3b20*/  ISETP.LT.AND P4, PT, R8, UR7, !P0 ;  /* 0x0000000708007c0c */ /* 0x000fe2000c781270 */
[----:B-1----:R-:W-:Y:S01]  /*3b30*/  IMAD R15, R3, 0x2, R17 ;  /* 0x00000002030f7824 */ /* 0x002fe200078e0211 */
[----:B------:R-:W-:Y:S01]  /*3b40*/  IADD3 R8, P6, R17, R0, RZ ;  /* 0x0000000011087210 */ /* 0x000fe20007fde0ff */
[----:B------:R1:W-:Y:S01]  /*3b50*/  @P3 STG.E.U8 desc[UR12][R12.64], R25 ;  /* 0x000000190c003986 */ /* 0x0003e2000c10110c */
[----:B------:R-:W-:Y:S02]  /*3b60*/  ISETP.LT.AND P3, PT, R9, UR7, !P0 ;  /* 0x0000000709007c0c */ /* 0x000fe4000c761270 */
[----:B------:R-:W-:Y:S02]  /*3b70*/  PRMT R23, R10, 0x7773, RZ ;  /* 0x000077730a177816 */ /* 0x000fe400000000ff */
[----:B------:R-:W-:Y:S01]  /*3b80*/  LEA.HI.X.SX32 R9, R17, R2, 0x1, P6 ;  /* 0x0000000211097211 */ /* 0x000fe200030f0eff */
[----:B------:R-:W-:Y:S01]  /*3b90*/  IMAD R17, R3, 0x2, R15 ;  /* 0x0000000203117824 */ /* 0x000fe200078e020f */
[----:B------:R-:W-:-:S02]  /*3ba0*/  IADD3 R10, P6, R15, R0, RZ ;  /* 0x000000000f0a7210 */ /* 0x000fc40007fde0ff */
[C---:B------:R-:W-:Y:S01]  /*3bb0*/  LOP3.LUT R14, R62.reuse, 0x26, RZ, 0xfc, !PT ;  /* 0x000000263e0e7812 */ /* 0x040fe200078efcff */
[----:B------:R3:W-:Y:S01]  /*3bc0*/  @P2 STG.E.U8 desc[UR12][R8.64], R23 ;  /* 0x0000001708002986 */ /* 0x0007e2000c10110c */
[----:B0-----:R-:W-:Y:S01]  /*3bd0*/  PRMT R21, R11, 0x7773, RZ ;  /* 0x000077730b157816 */ /* 0x001fe200000000ff */
[----:B------:R-:W-:Y:S01]  /*3be0*/  IMAD R19, R3, 0x2, R17 ;  /* 0x0000000203137824 */ /* 0x000fe200078e0211 */
[----:B------:R-:W-:Y:S02]  /*3bf0*/  LEA.HI.X.SX32 R11, R15, R2, 0x1, P6 ;  /* 0x000000020f0b7211 */ /* 0x000fe400030f0eff */
[----:B------:R-:W-:Y:S02]  /*3c00*/  LOP3.LUT R16, R62, 0x20, RZ, 0xfc, !PT ;  /* 0x000000203e107812 */ /* 0x000fe400078efcff */
[----:B------:R-:W-:Y:S01]  /*3c10*/  ISETP.LT.AND P2, PT, R14, UR7, !P0 ;  /* 0x000000070e007c0c */ /* 0x000fe2000c741270 */
[----:B------:R0:W-:Y:S01]  /*3c20*/  @P1 STG.E.U8 desc[UR12][R10.64], R21 ;  /* 0x000000150a001986 */ /* 0x0001e2000c10110c */
[----:B-1----:R-:W-:-:S02]  /*3c30*/  IADD3 R12, P6, R17, R0, RZ ;  /* 0x00000000110c7210 */ /* 0x002fc40007fde0ff */
[----:B------:R-:W-:Y:S02]  /*3c40*/  LOP3.LUT R14, R62, 0x28, RZ, 0xfc, !PT ;  /* 0x000000283e0e7812 */ /* 0x000fe400078efcff */
[----:B------:R-:W-:Y:S02]  /*3c50*/  ISETP.LT.AND P5, PT, R16, UR7, !P0 ;  /* 0x0000000710007c0c */ /* 0x000fe4000c7a1270 */
[----:B------:R-:W-:Y:S02]  /*3c60*/  LEA.HI.X.SX32 R13, R17, R2, 0x1, P6 ;  /* 0x00000002110d7211 */ /* 0x000fe400030f0eff */
[----:B------:R-:W-:Y:S02]  /*3c70*/  ISETP.LT.AND P1, PT, R14, UR7, !P0 ;  /* 0x000000070e007c0c */ /* 0x000fe4000c721270 */
[----:B------:R-:W-:Y:S02]  /*3c80*/  IADD3 R14, P6, R19, R0, RZ ;  /* 0x00000000130e7210 */ /* 0x000fe40007fde0ff */
[----:B--2---:R-:W-:-:S02]  /*3c90*/  PRMT R25, R4, 0x7770, RZ ;  /* 0x0000777004197816 */ /* 0x004fc400000000ff */
[----:B------:R-:W-:Y:S01]  /*3ca0*/  LEA.HI.X.SX32 R15, R19, R2, 0x1, P6 ;  /* 0x00000002130f7211 */ /* 0x000fe200030f0eff */
[----:B------:R-:W-:Y:S01]  /*3cb0*/  IMAD R19, R3, 0x2, R19 ;  /* 0x0000000203137824 */ /* 0x000fe200078e0213 */
[----:B------:R-:W-:Y:S01]  /*3cc0*/  PRMT R17, R5, 0x7770, RZ ;  /* 0x0000777005117816 */ /* 0x000fe200000000ff */
[----:B------:R1:W-:Y:S01]  /*3cd0*/  @P5 STG.E.U8 desc[UR12][R12.64], R25 ;  /* 0x000000190c005986 */ /* 0x0003e2000c10110c */
[----:B---3--:R-:W-:Y:S01]  /*3ce0*/  LOP3.LUT R9, R62, 0x2c, RZ, 0xfc, !PT ;  /* 0x0000002c3e097812 */ /* 0x008fe200078efcff */
[----:B0-----:R-:W-:Y:S01]  /*3cf0*/  IMAD R11, R3, 0x2, R19 ;  /* 0x00000002030b7824 */ /* 0x001fe200078e0213 */
[----:B------:R-:W-:Y:S01]  /*3d00*/  IADD3 R8, P6, R19, R0, RZ ;  /* 0x0000000013087210 */ /* 0x000fe20007fde0ff */
[----:B------:R0:W-:Y:S01]  /*3d10*/  @P4 STG.E.U8 desc[UR12][R14.64], R17 ;  /* 0x000000110e004986 */ /* 0x0001e2000c10110c */
[----:B------:R-:W-:Y:S02]  /*3d20*/  ISETP.LT.AND P4, PT, R9, UR7, !P0 ;  /* 0x0000000709007c0c */ /* 0x000fe4000c781270 */
[----:B------:R-:W-:-:S02]  /*3d30*/  LEA.HI.X.SX32 R9, R19, R2, 0x1, P6 ;  /* 0x0000000213097211 */ /* 0x000fc400030f0eff */
[----:B------:R-:W-:Y:S02]  /*3d40*/  IADD3 R10, P6, R11, R0, RZ ;  /* 0x000000000b0a7210 */ /* 0x000fe40007fde0ff */
[----:B------:R-:W-:Y:S01]  /*3d50*/  PRMT R19, R6, 0x7770, RZ ;  /* 0x0000777006137816 */ /* 0x000fe200000000ff */
[----:B-1----:R-:W-:Y:S01]  /*3d60*/  IMAD R13, R3, 0x2, R11 ;  /* 0x00000002030d7824 */ /* 0x002fe200078e020b */
[----:B------:R-:W-:Y:S02]  /*3d70*/  PRMT R23, R7, 0x7770, RZ ;  /* 0x0000777007177816 */ /* 0x000fe400000000ff */
[----:B------:R-:W-:Y:S01]  /*3d80*/  LEA.HI.X.SX32 R11, R11, R2, 0x1, P6 ;  /* 0x000000020b0b7211 */ /* 0x000fe200030f0eff */
[----:B0-----:R-:W-:Y:S01]  /*3d90*/  IMAD R17, R3, 0x2, R13 ;  /* 0x0000000203117824 */ /* 0x001fe200078e020d */
[----:B------:R-:W-:Y:S01]  /*3da0*/  LOP3.LUT R16, R62, 0x2a, RZ, 0xfc, !PT ;  /* 0x0000002a3e107812 */ /* 0x000fe200078efcff */
[----:B------:R0:W-:Y:S01]  /*3db0*/  @P3 STG.E.U8 desc[UR12][R8.64], R19 ;  /* 0x0000001308003986 */ /* 0x0001e2000c10110c */
[----:B------:R-:W-:-:S02]  /*3dc0*/  IADD3 R12, P6, R13, R0, RZ ;  /* 0x000000000d0c7210 */ /* 0x000fc40007fde0ff */
[----:B------:R-:W-:Y:S01]  /*3dd0*/  LOP3.LUT R14, R62, 0x30, RZ, 0xfc, !PT ;  /* 0x000000303e0e7812 */ /* 0x000fe200078efcff */
[----:B------:R1:W-:Y:S01]  /*3de0*/  @P2 STG.E.U8 desc[UR12][R10.64], R23 ;  /* 0x000000170a002986 */ /* 0x0003e2000c10110c */
[----:B------:R-:W-:Y:S02]  /*3df0*/  ISETP.LT.AND P5, PT, R16, UR7, !P0 ;  /* 0x0000000710007c0c */ /* 0x000fe4000c7a1270 */
[----:B------:R-:W-:Y:S02]  /*3e00*/  LEA.HI.X.SX32 R13, R13, R2, 0x1, P6 ;  /* 0x000000020d0d7211 */ /* 0x000fe400030f0eff */
[----:B------:R-:W-:Y:S02]  /*3e10*/  ISETP.LT.AND P2, PT, R14, UR7, !P0 ;  /* 0x000000070e007c0c */ /* 0x000fe4000c741270 */
[----:B------:R-:W-:Y:S02]  /*3e20*/  IADD3 R14, P6, R17, R0, RZ ;  /* 0x00000000110e7210 */ /* 0x000fe40007fde0ff */
[----:B------:R-:W-:-:S02]  /*3e30*/  PRMT R21, R4, 0x7771, RZ ;  /* 0x0000777104157816 */ /* 0x000fc400000000ff */
[----:B------:R-:W-:Y:S01]  /*3e40*/  LEA.HI.X.SX32 R15, R17, R2, 0x1, P6 ;  /* 0x00000002110f7211 */ /* 0x000fe200030f0eff */
[----:B------:R-:W-:Y:S01]  /*3e50*/  IMAD R17, R3, 0x2, R17 ;  /* 0x0000000203117824 */ /* 0x000fe200078e0211 */
[C---:B------:R-:W-:Y:S01]  /*3e60*/  LOP3.LUT R16, R62.reuse, 0x2e, RZ, 0xfc, !PT ;  /* 0x0000002e3e107812 */ /* 0x040fe200078efcff */
[----:B------:R2:W-:Y:S01]  /*3e70*/  @P1 STG.E.U8 desc[UR12][R12.64], R21 ;  /* 0x000000150c001986 */ /* 0x0005e2000c10110c */
[----:B0-----:R-:W-:Y:S01]  /*3e80*/  PRMT R19, R5, 0x7771, RZ ;  /* 0x0000777105137816 */ /* 0x001fe200000000ff */
[----:B-1----:R-:W-:Y:S01]  /*3e90*/  IMAD R11, R3, 0x2, R17 ;  /* 0x00000002030b7824 */ /* 0x002fe200078e0211 */
[----:B------:R-:W-:Y:S02]  /*3ea0*/  LOP3.LUT R9, R62, 0x34, RZ, 0xfc, !PT ;  /* 0x000000343e097812 */ /* 0x000fe400078efcff */
[----:B------:R-:W-:Y:S01]  /*3eb0*/  IADD3 R8, P6, R17, R0, RZ ;  /* 0x0000000011087210 */ /* 0x000fe20007fde0ff */
[----:B------:R0:W-:Y:S01]  /*3ec0*/  @P5 STG.E.U8 desc[UR12][R14.64], R19 ;  /* 0x000000130e005986 */ /* 0x0001e2000c10110c */
[----:B------:R-:W-:-:S02]  /*3ed0*/  ISETP.LT.AND P3, PT, R16, UR7, !P0 ;  /* 0x0000000710007c0c */ /* 0x000fc4000c761270 */
[----:B------:R-:W-:Y:S02]  /*3ee0*/  ISETP.LT.AND P5, PT, R9, UR7, !P0 ;  /* 0x0000000709007c0c */ /* 0x000fe4000c7a1270 */
[----:B------:R-:W-:Y:S01]  /*3ef0*/  LEA.HI.X.SX32 R9, R17, R2, 0x1, P6 ;  /* 0x0000000211097211 */ /* 0x000fe200030f0eff */
[----:B--2---:R-:W-:Y:S01]  /*3f00*/  IMAD R13, R3, 0x2, R11 ;  /* 0x00000002030d7824 */ /* 0x004fe200078e020b */
[----:B------:R-:W-:Y:S02]  /*3f10*/  IADD3 R10, P6, R11, R0, RZ ;  /* 0x000000000b0a7210 */ /* 0x000fe40007fde0ff */
[----:B------:R-:W-:Y:S02]  /*3f20*/  PRMT R23, R6, 0x7771, RZ ;  /* 0x0000777106177816 */ /* 0x000fe400000000ff */
[----:B------:R-:W-:Y:S01]  /*3f30*/  PRMT R21, R7, 0x7771, RZ ;  /* 0x0000777107157816 */ /* 0x000fe200000000ff */
[----:B0-----:R-:W-:Y:S01]  /*3f40*/  IMAD R15, R3, 0x2, R13 ;  /* 0x00000002030f7824 */ /* 0x001fe200078e020d */
[----:B------:R-:W-:Y:S01]  /*3f50*/  LEA.HI.X.SX32 R11, R11, R2, 0x1, P6 ;  /* 0x000000020b0b7211 */ /* 0x000fe200030f0eff */
[----:B------:R-:W-:Y:S01]  /*3f60*/  @P4 STG.E.U8 desc[UR12][R8.64], R23 ;  /* 0x0000001708004986 */ /* 0x000fe2000c10110c */
[----:B------:R-:W-:Y:S01]  /*3f70*/  IADD3 R12, P6, R13, R0, RZ ;  /* 0x000000000d0c7210 */ /* 0x000fe20007fde0ff */
[----:B------:R-:W-:Y:S01]  /*3f80*/  IMAD R17, R3, 0x2, R15 ;  /* 0x0000000203117824 */ /* 0x000fe200078e020f */
[C---:B------:R-:W-:Y:S01]  /*3f90*/  LOP3.LUT R14, R62.reuse, 0x38, RZ, 0xfc, !PT ;  /* 0x000000383e0e7812 */ /* 0x040fe200078efcff */
[----:B------:R0:W-:Y:S01]  /*3fa0*/  @P3 STG.E.U8 desc[UR12][R10.64], R21 ;  /* 0x000000150a003986 */ /* 0x0001e2000c10110c */
[----:B------:R-:W-:-:S02]  /*3fb0*/  LOP3.LUT R16, R62, 0x32, RZ, 0xfc, !PT ;  /* 0x000000323e107812 */ /* 0x000fc400078efcff */
[----:B------:R-:W-:Y:S02]  /*3fc0*/  LEA.HI.X.SX32 R13, R13, R2, 0x1, P6 ;  /* 0x000000020d0d7211 */ /* 0x000fe400030f0eff */
[----:B------:R-:W-:Y:S02]  /*3fd0*/  PRMT R19, R4, 0x7772, RZ ;  /* 0x0000777204137816 */ /* 0x000fe400000000ff */
[----:B------:R-:W-:Y:S02]  /*3fe0*/  ISETP.LT.AND P3, PT, R14, UR7, !P0 ;  /* 0x000000070e007c0c */ /* 0x000fe4000c761270 */
[----:B------:R-:W-:Y:S01]  /*3ff0*/  ISETP.LT.AND P1, PT, R16, UR7, !P0 ;  /* 0x0000000710007c0c */ /* 0x000fe2000c721270 */
[----:B------:R1:W-:Y:S01]  /*4000*/  @P2 STG.E.U8 desc[UR12][R12.64], R19 ;  /* 0x000000130c002986 */ /* 0x0003e2000c10110c */
[----:B------:R-:W-:Y:S01]  /*4010*/  IADD3 R14, P6, R15, R0, RZ ;  /* 0x000000000f0e7210 */ /* 0x000fe20007fde0ff */
[----:B0-----:R-:W-:Y:S01]  /*4020*/  IMAD R11, R3, 0x2, R17 ;  /* 0x00000002030b7824 */ /* 0x001fe200078e0211 */
[----:B------:R-:W-:-:S02]  /*4030*/  LOP3.LUT R8, R62, 0x3a, RZ, 0xfc, !PT ;  /* 0x0000003a3e087812 */ /* 0x000fc400078efcff */
[----:B------:R-:W-:Y:S01]  /*4040*/  LEA.HI.X.SX32 R15, R15, R2, 0x1, P6 ;  /* 0x000000020f0f7211 */ /* 0x000fe200030f0eff */
[----:B------:R-:W-:Y:S01]  /*4050*/  IMAD R21, R3, 0x2, R11 ;  /* 0x0000000203157824 */ /* 0x000fe200078e020b */
[----:B------:R-:W-:Y:S02]  /*4060*/  ISETP.LT.AND P2, PT, R8, UR7, !P0 ;  /* 0x0000000708007c0c */ /* 0x000fe4000c741270 */
[----:B------:R-:W-:Y:S02]  /*4070*/  IADD3 R8, P6, R17, R0, RZ ;  /* 0x0000000011087210 */ /* 0x000fe40007fde0ff */
[----:B------:R-:W-:Y:S02]  /*4080*/  PRMT R25, R5, 0x7772, RZ ;  /* 0x0000777205197816 */ /* 0x000fe400000000ff */
[----:B------:R-:W-:Y:S01]  /*4090*/  LEA.HI.X.SX32 R9, R17, R2, 0x1, P6 ;  /* 0x0000000211097211 */ /* 0x000fe200030f0eff */
[----:B------:R-:W-:Y:S01]  /*40a0*/  IMAD R17, R3, 0x2, R21 ;  /* 0x0000000203117824 */ /* 0x000fe200078e0215 */
[----:B------:R-:W-:Y:S01]  /*40b0*/  LOP3.LUT R16, R62, 0x36, RZ, 0xfc, !PT ;  /* 0x000000363e107812 */ /* 0x000fe200078efcff */
[----:B------:R0:W-:Y:S01]  /*40c0*/  @P1 STG.E.U8 desc[UR12][R14.64], R25 ;  /* 0x000000190e001986 */ /* 0x0001e2000c10110c */
[-C--:B------:R-:W-:Y:S01]  /*40d0*/  IADD3 R10, P1, R11, R0.reuse, RZ ;  /* 0x000000000b0a7210 */ /* 0x080fe20007f3e0ff */
[----:B------:R-:W-:Y:S01]  /*40e0*/  IMAD R23, R3, 0x2, R17 ;  /* 0x0000000203177824 */ /* 0x000fe200078e0211 */
[----:B-1----:R-:W-:-:S02]  /*40f0*/  IADD3 R12, P6, R21, R0, RZ ;  /* 0x00000000150c7210 */ /* 0x002fc40007fde0ff */
[-C--:B------:R-:W-:Y:S01]  /*4100*/  LEA.HI.X.SX32 R11, R11, R2.reuse, 0x1, P1 ;  /* 0x000000020b0b7211 */ /* 0x080fe200008f0eff */
[----:B------:R-:W-:Y:S01]  /*4110*/  IMAD R3, R3, 0x2, R23 ;  /* 0x0000000203037824 */ /* 0x000fe200078e0217 */
[----:B------:R-:W-:Y:S02]  /*4120*/  LOP3.LUT R19, R62, 0x3c, RZ, 0xfc, !PT ;  /* 0x0000003c3e137812 */ /* 0x000fe400078efcff */
[----:B------:R-:W-:Y:S02]  /*4130*/  ISETP.LT.AND P4, PT, R16, UR7, !P0 ;  /* 0x0000000710007c0c */ /* 0x000fe4000c781270 */
[----:B------:R-:W-:Y:S02]  /*4140*/  LEA.HI.X.SX32 R13, R21, R2, 0x1, P6 ;  /* 0x00000002150d7211 */ /* 0x000fe400030f0eff */
[----:B0-----:R-:W-:Y:S02]  /*4150*/  IADD3 R14, P1, R23, R0, RZ ;  /* 0x00000000170e7210 */ /* 0x001fe40007f3e0ff */
[----:B------:R-:W-:-:S02]  /*4160*/  LOP3.LUT R62, R62, 0x3e, RZ, 0xfc, !PT ;  /* 0x0000003e3e3e7812 */ /* 0x000fc400078efcff */
[----:B------:R-:W-:Y:S02]  /*4170*/  IADD3 R16, P6, R17, R0, RZ ;  /* 0x0000000011107210 */ /* 0x000fe40007fde0ff */
[-C--:B------:R-:W-:Y:S02]  /*4180*/  LEA.HI.X.SX32 R15, R23, R2.reuse, 0x1, P1 ;  /* 0x00000002170f7211 */ /* 0x080fe400008f0eff */
[----:B------:R-:W-:Y:S02]  /*4190*/  ISETP.LT.AND P1, PT, R19, UR7, !P0 ;  /* 0x0000000713007c0c */ /* 0x000fe4000c721270 */
[----:B------:R-:W-:Y:S02]  /*41a0*/  ISETP.LT.AND P0, PT, R62, UR7, !P0 ;  /* 0x000000073e007c0c */ /* 0x000fe4000c701270 */
[----:B------:R-:W-:Y:S02]  /*41b0*/  LEA.HI.X.SX32 R17, R17, R2, 0x1, P6 ;  /* 0x0000000211117211 */ /* 0x000fe400030f0eff */
[----:B------:R-:W-:-:S02]  /*41c0*/  IADD3 R18, P6, R3, R0, RZ ;  /* 0x0000000003127210 */ /* 0x000fc40007fde0ff */
[----:B------:R-:W-:Y:S02]  /*41d0*/  PRMT R25, R6, 0x7772, RZ ;  /* 0x0000777206197816 */ /* 0x000fe400000000ff */
[----:B------:R-:W-:Y:S02]  /*41e0*/  PRMT R23, R7, 0x7772, RZ ;  /* 0x0000777207177816 */ /* 0x000fe400000000ff */
[----:B------:R-:W-:Y:S01]  /*41f0*/  PRMT R21, R4, 0x7773, RZ ;  /* 0x0000777304157816 */ /* 0x000fe200000000ff */
[----:B------:R0:W-:Y:S01]  /*4200*/  @P5 STG.E.U8 desc[UR12][R8.64], R25 ;  /* 0x0000001908005986 */ /* 0x0001e2000c10110c */
[----:B------:R-:W-:Y:S02]  /*4210*/  LEA.HI.X.SX32 R19, R3, R2, 0x1, P6 ;  /* 0x0000000203137211 */ /* 0x000fe400030f0eff */
[----:B------:R-:W-:Y:S01]  /*4220*/  PRMT R5, R5, 0x7773, RZ ;  /* 0x0000777305057816 */ /* 0x000fe200000000ff */
[----:B------:R0:W-:Y:S01]  /*4230*/  @P4 STG.E.U8 desc[UR12][R10.64], R23 ;  /* 0x000000170a004986 */ /* 0x0001e2000c10110c */
[----:B------:R-:W-:-:S02]  /*4240*/  PRMT R3, R6, 0x7773, RZ ;  /* 0x0000777306037816 */ /* 0x000fc400000000ff */
[----:B------:R-:W-:Y:S01]  /*4250*/  PRMT R7, R7, 0x7773, RZ ;  /* 0x0000777307077816 */ /* 0x000fe200000000ff */
[----:B------:R0:W-:Y:S04]  /*4260*/  @P3 STG.E.U8 desc[UR12][R12.64], R21 ;  /* 0x000000150c003986 */ /* 0x0001e8000c10110c */
[----:B------:R0:W-:Y:S04]  /*4270*/  @P2 STG.E.U8 desc[UR12][R16.64], R5 ;  /* 0x0000000510002986 */ /* 0x0001e8000c10110c */
[----:B------:R0:W-:Y:S01]  /*4280*/  @P1 STG.E.U8 desc[UR12][R14.64], R3 ;  /* 0x000000030e001986 */ /* 0x0001e2000c10110c */
[----:B------:R-:W-:Y:S05]  /*4290*/  @!P0 EXIT ;  /* 0x000000000000894d */ /* 0x000fea0003800000 */
[----:B------:R-:W-:Y:S01]  /*42a0*/  STG.E.U8 desc[UR12][R18.64], R7 ;  /* 0x0000000712007986 */ /* 0x000fe2000c10110c */
[----:B------:R-:W-:Y:S05]  /*42b0*/  EXIT ;  /* 0x000000000000794d */ /* 0x000fea0003800000 */
.L_x_2:
[----:B------:R-:W-:-:S00]  /*42c0*/  BRA `(.L_x_2) ;  /* 0xfffffffc00fc7947 */ /* 0x000fc0000383ffff */
[----:B------:R-:W-:-:S00]  /*42d0*/  NOP ;  /* 0x0000000000007918 */ /* 0x000fc00000000000 */
        /* <DEDUP_REMOVED lines=10> */
.L_x_3:


//--------------------- .nv.shared.matmul_kernel  --------------------------
	.section	.nv.shared.matmul_kernel,"aw",@nobits
	.sectionflags	@""
	.align	16
	.zero		1024


//--------------------- .nv.shared.reserved.0     --------------------------
	.section	.nv.shared.reserved.0,"aw",@nobits
	.weak		__nv_reservedSMEM_offset_0_alias
	.size		__nv_reservedSMEM_offset_0_alias, 0, 0
	.other		__nv_reservedSMEM_offset_0_alias,@"STO_CUDA_RESERVED_SHARED STV_DEFAULT"
__nv_reservedSMEM_offset_0_alias:
	.zero		0


//--------------------- .nv.constant0.matmul_kernel --------------------------
	.section	.nv.constant0.matmul_kernel,"a",@progbits
	.sectionflags	@""
	.align	4
.nv.constant0.matmul_kernel:
	.zero		608


//--------------------- SYMBOLS --------------------------

	.type		.nv.reservedSmem.offset0,@object
	.size		.nv.reservedSmem.offset0,0x4
